	.target	sm_90a

	.elftype	@"ET_EXEC"


//--------------------- .note.nv.tkinfo           --------------------------
	.section	.note.nv.tkinfo,"",@"SHT_NOTE"
	.sectionflags	@"SHF_NOTE_NV_TKINFO"
	.tkinfo
        /*0018*/ 	.word	0x00000002
        /*0030*/ 	.string	""
        /*0030*/ 	.string	"ptxas"
        /*0030*/ 	.string	"Cuda compilation tools, release 13.0, V13.0.88"
        /*0030*/ 	.string	"Build cuda_13.0.r13.0/compiler.36424714_0"
        /*0030*/ 	.string	"-arch sm_90a -m 64 "



//--------------------- .note.nv.cuinfo           --------------------------
	.section	.note.nv.cuinfo,"",@"SHT_NOTE"
	.sectionflags	@"SHF_NOTE_NV_CUINFO"
        /*0018*/ 	.short	0x0002
        /*001a*/ 	.short	0x005a
        /*001c*/ 	.short	0x0082
	.zero		2


//--------------------- .nv.info                  --------------------------
	.section	.nv.info,"",@"SHT_CUDA_INFO"
	.align	4


	//----- nvinfo : EIATTR_REGCOUNT
	.align		4
        /*0000*/ 	.byte	0x04, 0x2f
        /*0002*/ 	.short	(.L_12 - .L_11)
	.align		4
.L_11:
        /*0004*/ 	.word	index@(_ZN7cutlass13device_kernelIN5flash19enable_sm80_to_sm89INS1_16FlashAttnFwdSm80INS1_25CollectiveMainloopFwdSm80ILi4ELi1ELb0EN4cute5tupleIJNS5_1CILi128EEENS7_ILi48EEENS7_ILi96EEEEEELi96ENS_10bfloat16_tEfNS_4arch4Sm80ELb1ELb0ELb0ELb1ELb0ELb1ELb1ELb1EEENS1_21CollectiveEpilogueFwdINS6_IJS8_SA_S9_EEENS6_IJNS7_ILi1EEESI_SI_EEESC_SE_Li128ELb1ELb1ELb1ELb0EEENS1_36VarlenDynamicPersistentTileSchedulerILi128ELi48ELi128ELi128ELb1ELb1ELb0ELb1ELb1ELb1EEEEEEEEEvNT_6ParamsE)
        /*0008*/ 	.word	0x00000004


	//----- nvinfo : EIATTR_FRAME_SIZE
	.align		4
.L_12:
        /*000c*/ 	.byte	0x04, 0x11
        /*000e*/ 	.short	(.L_14 - .L_13)
	.align		4
.L_13:
        /*0010*/ 	.word	index@(_ZN7cutlass13device_kernelIN5flash19enable_sm80_to_sm89INS1_16FlashAttnFwdSm80INS1_25CollectiveMainloopFwdSm80ILi4ELi1ELb0EN4cute5tupleIJNS5_1CILi128EEENS7_ILi48EEENS7_ILi96EEEEEELi96ENS_10bfloat16_tEfNS_4arch4Sm80ELb1ELb0ELb0ELb1ELb0ELb1ELb1ELb1EEENS1_21CollectiveEpilogueFwdINS6_IJS8_SA_S9_EEENS6_IJNS7_ILi1EEESI_SI_EEESC_SE_Li128ELb1ELb1ELb1ELb0EEENS1_36VarlenDynamicPersistentTileSchedulerILi128ELi48ELi128ELi128ELb1ELb1ELb0ELb1ELb1ELb1EEEEEEEEEvNT_6ParamsE)
        /*0014*/ 	.word	0x00000000


	//----- nvinfo : EIATTR_REGCOUNT
	.align		4
.L_14:
        /*0018*/ 	.byte	0x04, 0x2f
        /*001a*/ 	.short	(.L_16 - .L_15)
	.align		4
.L_15:
        /*001c*/ 	.word	index@(_ZN7cutlass13device_kernelIN5flash19enable_sm80_to_sm89INS1_16FlashAttnFwdSm80INS1_25CollectiveMainloopFwdSm80ILi4ELi1ELb0EN4cute5tupleIJNS5_1CILi128EEENS7_ILi48EEENS7_ILi96EEEEEELi96ENS_10bfloat16_tEfNS_4arch4Sm80ELb1ELb0ELb0ELb1ELb0ELb0ELb1ELb1EEENS1_21CollectiveEpilogueFwdINS6_IJS8_SA_S9_EEENS6_IJNS7_ILi1EEESI_SI_EEESC_SE_Li128ELb1ELb1ELb1ELb0EEENS1_36VarlenDynamicPersistentTileSchedulerILi128ELi48ELi128ELi128ELb1ELb1ELb0ELb1ELb1ELb1EEEEEEEEEvNT_6ParamsE)
        /*0020*/ 	.word	0x00000004


	//----- nvinfo : EIATTR_FRAME_SIZE
	.align		4
.L_16:
        /*0024*/ 	.byte	0x04, 0x11
        /*0026*/ 	.short	(.L_18 - .L_17)
	.align		4
.L_17:
        /*0028*/ 	.word	index@(_ZN7cutlass13device_kernelIN5flash19enable_sm80_to_sm89INS1_16FlashAttnFwdSm80INS1_25CollectiveMainloopFwdSm80ILi4ELi1ELb0EN4cute5tupleIJNS5_1CILi128EEENS7_ILi48EEENS7_ILi96EEEEEELi96ENS_10bfloat16_tEfNS_4arch4Sm80ELb1ELb0ELb0ELb1ELb0ELb0ELb1ELb1EEENS1_21CollectiveEpilogueFwdINS6_IJS8_SA_S9_EEENS6_IJNS7_ILi1EEESI_SI_EEESC_SE_Li128ELb1ELb1ELb1ELb0EEENS1_36VarlenDynamicPersistentTileSchedulerILi128ELi48ELi128ELi128ELb1ELb1ELb0ELb1ELb1ELb1EEEEEEEEEvNT_6ParamsE)
        /*002c*/ 	.word	0x00000000


	//----- nvinfo : EIATTR_REGCOUNT
	.align		4
.L_18:
        /*0030*/ 	.byte	0x04, 0x2f
        /*0032*/ 	.short	(.L_20 - .L_19)
	.align		4
.L_19:
        /*0034*/ 	.word	index@(_ZN7cutlass13device_kernelIN5flash19enable_sm80_to_sm89INS1_16FlashAttnFwdSm80INS1_25CollectiveMainloopFwdSm80ILi4ELi1ELb0EN4cute5tupleIJNS5_1CILi128EEENS7_ILi64EEENS7_ILi96EEEEEELi96ENS_10bfloat16_tEfNS_4arch4Sm80ELb1ELb0ELb0ELb0ELb0ELb0ELb1ELb1EEENS1_21CollectiveEpilogueFwdINS6_IJS8_SA_S9_EEENS6_IJNS7_ILi1EEESI_SI_EEESC_SE_Li128ELb0ELb1ELb1ELb0EEENS1_30DynamicPersistentTileSchedulerILi128ELi128ELb1ELb1ELb0EEEEEEEEEvNT_6ParamsE)
        /*0038*/ 	.word	0x00000004


	//----- nvinfo : EIATTR_FRAME_SIZE
	.align		4
.L_20:
        /*003c*/ 	.byte	0x04, 0x11
        /*003e*/ 	.short	(.L_22 - .L_21)
	.align		4
.L_21:
        /*0040*/ 	.word	index@(_ZN7cutlass13device_kernelIN5flash19enable_sm80_to_sm89INS1_16FlashAttnFwdSm80INS1_25CollectiveMainloopFwdSm80ILi4ELi1ELb0EN4cute5tupleIJNS5_1CILi128EEENS7_ILi64EEENS7_ILi96EEEEEELi96ENS_10bfloat16_tEfNS_4arch4Sm80ELb1ELb0ELb0ELb0ELb0ELb0ELb1ELb1EEENS1_21CollectiveEpilogueFwdINS6_IJS8_SA_S9_EEENS6_IJNS7_ILi1EEESI_SI_EEESC_SE_Li128ELb0ELb1ELb1ELb0EEENS1_30DynamicPersistentTileSchedulerILi128ELi128ELb1ELb1ELb0EEEEEEEEEvNT_6ParamsE)
        /*0044*/ 	.word	0x00000000


	//----- nvinfo : EIATTR_REGCOUNT
	.align		4
.L_22:
        /*0048*/ 	.byte	0x04, 0x2f
        /*004a*/ 	.short	(.L_24 - .L_23)
	.align		4
.L_23:
        /*004c*/ 	.word	index@(_ZN7cutlass13device_kernelIN5flash19enable_sm80_to_sm89INS1_16FlashAttnFwdSm80INS1_25CollectiveMainloopFwdSm80ILi4ELi1ELb0EN4cute5tupleIJNS5_1CILi128EEENS7_ILi48EEENS7_ILi96EEEEEELi96ENS_10bfloat16_tEfNS_4arch4Sm80ELb0ELb1ELb0ELb1ELb0ELb1ELb1ELb1EEENS1_21CollectiveEpilogueFwdINS6_IJS8_SA_S9_EEENS6_IJNS7_ILi1EEESI_SI_EEESC_SE_Li128ELb1ELb1ELb1ELb0EEENS1_36VarlenDynamicPersistentTileSchedulerILi128ELi48ELi128ELi128ELb1ELb1ELb0ELb1ELb0ELb1EEEEEEEEEvNT_6ParamsE)
        /*0050*/ 	.word	0x00000004


	//----- nvinfo : EIATTR_FRAME_SIZE
	.align		4
.L_24:
        /*0054*/ 	.byte	0x04, 0x11
        /*0056*/ 	.short	(.L_26 - .L_25)
	.align		4
.L_25:
        /*0058*/ 	.word	index@(_ZN7cutlass13device_kernelIN5flash19enable_sm80_to_sm89INS1_16FlashAttnFwdSm80INS1_25CollectiveMainloopFwdSm80ILi4ELi1ELb0EN4cute5tupleIJNS5_1CILi128EEENS7_ILi48EEENS7_ILi96EEEEEELi96ENS_10bfloat16_tEfNS_4arch4Sm80ELb0ELb1ELb0ELb1ELb0ELb1ELb1ELb1EEENS1_21CollectiveEpilogueFwdINS6_IJS8_SA_S9_EEENS6_IJNS7_ILi1EEESI_SI_EEESC_SE_Li128ELb1ELb1ELb1ELb0EEENS1_36VarlenDynamicPersistentTileSchedulerILi128ELi48ELi128ELi128ELb1ELb1ELb0ELb1ELb0ELb1EEEEEEEEEvNT_6ParamsE)
        /*005c*/ 	.word	0x00000000


	//----- nvinfo : EIATTR_REGCOUNT
	.align		4
.L_26:
        /*0060*/ 	.byte	0x04, 0x2f
        /*0062*/ 	.short	(.L_28 - .L_27)
	.align		4
.L_27:
        /*0064*/ 	.word	index@(_ZN7cutlass13device_kernelIN5flash19enable_sm80_to_sm89INS1_16FlashAttnFwdSm80INS1_25CollectiveMainloopFwdSm80ILi4ELi1ELb0EN4cute5tupleIJNS5_1CILi128EEENS7_ILi48EEENS7_ILi96EEEEEELi96ENS_10bfloat16_tEfNS_4arch4Sm80ELb0ELb1ELb0ELb1ELb0ELb0ELb1ELb1EEENS1_21CollectiveEpilogueFwdINS6_IJS8_SA_S9_EEENS6_IJNS7_ILi1EEESI_SI_EEESC_SE_Li128ELb1ELb1ELb1ELb0EEENS1_36VarlenDynamicPersistentTileSchedulerILi128ELi48ELi128ELi128ELb1ELb1ELb0ELb1ELb0ELb1EEEEEEEEEvNT_6ParamsE)
        /*0068*/ 	.word	0x00000004


	//----- nvinfo : EIATTR_FRAME_SIZE
	.align		4
.L_28:
        /*006c*/ 	.byte	0x04, 0x11
        /*006e*/ 	.short	(.L_30 - .L_29)
	.align		4
.L_29:
        /*0070*/ 	.word	index@(_ZN7cutlass13device_kernelIN5flash19enable_sm80_to_sm89INS1_16FlashAttnFwdSm80INS1_25CollectiveMainloopFwdSm80ILi4ELi1ELb0EN4cute5tupleIJNS5_1CILi128EEENS7_ILi48EEENS7_ILi96EEEEEELi96ENS_10bfloat16_tEfNS_4arch4Sm80ELb0ELb1ELb0ELb1ELb0ELb0ELb1ELb1EEENS1_21CollectiveEpilogueFwdINS6_IJS8_SA_S9_EEENS6_IJNS7_ILi1EEESI_SI_EEESC_SE_Li128ELb1ELb1ELb1ELb0EEENS1_36VarlenDynamicPersistentTileSchedulerILi128ELi48ELi128ELi128ELb1ELb1ELb0ELb1ELb0ELb1EEEEEEEEEvNT_6ParamsE)
        /*0074*/ 	.word	0x00000000


	//----- nvinfo : EIATTR_REGCOUNT
	.align		4
.L_30:
        /*0078*/ 	.byte	0x04, 0x2f
        /*007a*/ 	.short	(.L_32 - .L_31)
	.align		4
.L_31:
        /*007c*/ 	.word	index@(_ZN7cutlass13device_kernelIN5flash19enable_sm80_to_sm89INS1_16FlashAttnFwdSm80INS1_25CollectiveMainloopFwdSm80ILi4ELi1ELb0EN4cute5tupleIJNS5_1CILi128EEENS7_ILi48EEENS7_ILi96EEEEEELi96ENS_10bfloat16_tEfNS_4arch4Sm80ELb0ELb1ELb0ELb0ELb0ELb0ELb1ELb1EEENS1_21CollectiveEpilogueFwdINS6_IJS8_SA_S9_EEENS6_IJNS7_ILi1EEESI_SI_EEESC_SE_Li128ELb0ELb1ELb1ELb0EEENS1_19SingleTileSchedulerILb0ELb1ELb1ELi128EEEEEEEEEvNT_6ParamsE)
        /*0080*/ 	.word	0x00000004


	//----- nvinfo : EIATTR_FRAME_SIZE
	.align		4
.L_32:
        /*0084*/ 	.byte	0x04, 0x11
        /*0086*/ 	.short	(.L_34 - .L_33)
	.align		4
.L_33:
        /*0088*/ 	.word	index@(_ZN7cutlass13device_kernelIN5flash19enable_sm80_to_sm89INS1_16FlashAttnFwdSm80INS1_25CollectiveMainloopFwdSm80ILi4ELi1ELb0EN4cute5tupleIJNS5_1CILi128EEENS7_ILi48EEENS7_ILi96EEEEEELi96ENS_10bfloat16_tEfNS_4arch4Sm80ELb0ELb1ELb0ELb0ELb0ELb0ELb1ELb1EEENS1_21CollectiveEpilogueFwdINS6_IJS8_SA_S9_EEENS6_IJNS7_ILi1EEESI_SI_EEESC_SE_Li128ELb0ELb1ELb1ELb0EEENS1_19SingleTileSchedulerILb0ELb1ELb1ELi128EEEEEEEEEvNT_6ParamsE)
        /*008c*/ 	.word	0x00000000


	//----- nvinfo : EIATTR_REGCOUNT
	.align		4
.L_34:
        /*0090*/ 	.byte	0x04, 0x2f
        /*0092*/ 	.short	(.L_36 - .L_35)
	.align		4
.L_35:
        /*0094*/ 	.word	index@(_ZN7cutlass13device_kernelIN5flash19enable_sm80_to_sm89INS1_16FlashAttnFwdSm80INS1_25CollectiveMainloopFwdSm80ILi4ELi1ELb0EN4cute5tupleIJNS5_1CILi128EEENS7_ILi48EEENS7_ILi96EEEEEELi96ENS_10bfloat16_tEfNS_4arch4Sm80ELb0ELb0ELb0ELb1ELb0ELb1ELb1ELb1EEENS1_21CollectiveEpilogueFwdINS6_IJS8_SA_S9_EEENS6_IJNS7_ILi1EEESI_SI_EEESC_SE_Li128ELb1ELb1ELb1ELb0EEENS1_36VarlenDynamicPersistentTileSchedulerILi128ELi48ELi128ELi128ELb1ELb1ELb0ELb0ELb1ELb1EEEEEEEEEvNT_6ParamsE)
        /*0098*/ 	.word	0x00000004


	//----- nvinfo : EIATTR_FRAME_SIZE
	.align		4
.L_36:
        /*009c*/ 	.byte	0x04, 0x11
        /*009e*/ 	.short	(.L_38 - .L_37)
	.align		4
.L_37:
        /*00a0*/ 	.word	index@(_ZN7cutlass13device_kernelIN5flash19enable_sm80_to_sm89INS1_16FlashAttnFwdSm80INS1_25CollectiveMainloopFwdSm80ILi4ELi1ELb0EN4cute5tupleIJNS5_1CILi128EEENS7_ILi48EEENS7_ILi96EEEEEELi96ENS_10bfloat16_tEfNS_4arch4Sm80ELb0ELb0ELb0ELb1ELb0ELb1ELb1ELb1EEENS1_21CollectiveEpilogueFwdINS6_IJS8_SA_S9_EEENS6_IJNS7_ILi1EEESI_SI_EEESC_SE_Li128ELb1ELb1ELb1ELb0EEENS1_36VarlenDynamicPersistentTileSchedulerILi128ELi48ELi128ELi128ELb1ELb1ELb0ELb0ELb1ELb1EEEEEEEEEvNT_6ParamsE)
        /*00a4*/ 	.word	0x00000000


	//----- nvinfo : EIATTR_REGCOUNT
	.align		4
.L_38:
        /*00a8*/ 	.byte	0x04, 0x2f
        /*00aa*/ 	.short	(.L_40 - .L_39)
	.align		4
.L_39:
        /*00ac*/ 	.word	index@(_ZN7cutlass13device_kernelIN5flash19enable_sm80_to_sm89INS1_16FlashAttnFwdSm80INS1_25CollectiveMainloopFwdSm80ILi4ELi1ELb0EN4cute5tupleIJNS5_1CILi128EEENS7_ILi48EEENS7_ILi96EEEEEELi96ENS_10bfloat16_tEfNS_4arch4Sm80ELb0ELb0ELb0ELb1ELb0ELb0ELb1ELb1EEENS1_21CollectiveEpilogueFwdINS6_IJS8_SA_S9_EEENS6_IJNS7_ILi1EEESI_SI_EEESC_SE_Li128ELb1ELb1ELb1ELb0EEENS1_36VarlenDynamicPersistentTileSchedulerILi128ELi48ELi128ELi128ELb1ELb1ELb0ELb0ELb1ELb1EEEEEEEEEvNT_6ParamsE)
        /*00b0*/ 	.word	0x00000004


	//----- nvinfo : EIATTR_FRAME_SIZE
	.align		4
.L_40:
        /*00b4*/ 	.byte	0x04, 0x11
        /*00b6*/ 	.short	(.L_42 - .L_41)
	.align		4
.L_41:
        /*00b8*/ 	.word	index@(_ZN7cutlass13device_kernelIN5flash19enable_sm80_to_sm89INS1_16FlashAttnFwdSm80INS1_25CollectiveMainloopFwdSm80ILi4ELi1ELb0EN4cute5tupleIJNS5_1CILi128EEENS7_ILi48EEENS7_ILi96EEEEEELi96ENS_10bfloat16_tEfNS_4arch4Sm80ELb0ELb0ELb0ELb1ELb0ELb0ELb1ELb1EEENS1_21CollectiveEpilogueFwdINS6_IJS8_SA_S9_EEENS6_IJNS7_ILi1EEESI_SI_EEESC_SE_Li128ELb1ELb1ELb1ELb0EEENS1_36VarlenDynamicPersistentTileSchedulerILi128ELi48ELi128ELi128ELb1ELb1ELb0ELb0ELb1ELb1EEEEEEEEEvNT_6ParamsE)
        /*00bc*/ 	.word	0x00000000


	//----- nvinfo : EIATTR_REGCOUNT
	.align		4
.L_42:
        /*00c0*/ 	.byte	0x04, 0x2f
        /*00c2*/ 	.short	(.L_44 - .L_43)
	.align		4
.L_43:
        /*00c4*/ 	.word	index@(_ZN7cutlass13device_kernelIN5flash19enable_sm80_to_sm89INS1_16FlashAttnFwdSm80INS1_25CollectiveMainloopFwdSm80ILi4ELi1ELb0EN4cute5tupleIJNS5_1CILi128EEENS7_ILi64EEENS7_ILi96EEEEEELi96ENS_10bfloat16_tEfNS_4arch4Sm80ELb0ELb0ELb0ELb0ELb0ELb0ELb1ELb1EEENS1_21CollectiveEpilogueFwdINS6_IJS8_SA_S9_EEENS6_IJNS7_ILi1EEESI_SI_EEESC_SE_Li128ELb0ELb1ELb1ELb0EEENS1_19SingleTileSchedulerILb0ELb1ELb1ELi128EEEEEEEEEvNT_6ParamsE)
        /*00c8*/ 	.word	0x00000004


	//----- nvinfo : EIATTR_FRAME_SIZE
	.align		4
.L_44:
        /*00cc*/ 	.byte	0x04, 0x11
        /*00ce*/ 	.short	(.L_46 - .L_45)
	.align		4
.L_45:
        /*00d0*/ 	.word	index@(_ZN7cutlass13device_kernelIN5flash19enable_sm80_to_sm89INS1_16FlashAttnFwdSm80INS1_25CollectiveMainloopFwdSm80ILi4ELi1ELb0EN4cute5tupleIJNS5_1CILi128EEENS7_ILi64EEENS7_ILi96EEEEEELi96ENS_10bfloat16_tEfNS_4arch4Sm80ELb0ELb0ELb0ELb0ELb0ELb0ELb1ELb1EEENS1_21CollectiveEpilogueFwdINS6_IJS8_SA_S9_EEENS6_IJNS7_ILi1EEESI_SI_EEESC_SE_Li128ELb0ELb1ELb1ELb0EEENS1_19SingleTileSchedulerILb0ELb1ELb1ELi128EEEEEEEEEvNT_6ParamsE)
        /*00d4*/ 	.word	0x00000000


	//----- nvinfo : EIATTR_REGCOUNT
	.align		4
.L_46:
        /*00d8*/ 	.byte	0x04, 0x2f
        /*00da*/ 	.short	(.L_48 - .L_47)
	.align		4
.L_47:
        /*00dc*/ 	.word	index@(_ZN7cutlass13device_kernelIN5flash19enable_sm80_to_sm89INS1_16FlashAttnFwdSm80INS1_25CollectiveMainloopFwdSm80ILi4ELi1ELb0EN4cute5tupleIJNS5_1CILi128EEENS7_ILi48EEENS7_ILi96EEEEEELi96ENS_10bfloat16_tEfNS_4arch4Sm80ELb1ELb0ELb1ELb1ELb0ELb1ELb1ELb1EEENS1_21CollectiveEpilogueFwdINS6_IJS8_SA_S9_EEENS6_IJNS7_ILi1EEESI_SI_EEESC_SE_Li128ELb1ELb1ELb1ELb0EEENS1_36VarlenDynamicPersistentTileSchedulerILi128ELi48ELi128ELi128ELb1ELb1ELb0ELb1ELb1ELb1EEEEEEEEEvNT_6ParamsE)
        /*00e0*/ 	.word	0x00000004


	//----- nvinfo : EIATTR_FRAME_SIZE
	.align		4
.L_48:
        /*00e4*/ 	.byte	0x04, 0x11
        /*00e6*/ 	.short	(.L_50 - .L_49)
	.align		4
.L_49:
        /*00e8*/ 	.word	index@(_ZN7cutlass13device_kernelIN5flash19enable_sm80_to_sm89INS1_16FlashAttnFwdSm80INS1_25CollectiveMainloopFwdSm80ILi4ELi1ELb0EN4cute5tupleIJNS5_1CILi128EEENS7_ILi48EEENS7_ILi96EEEEEELi96ENS_10bfloat16_tEfNS_4arch4Sm80ELb1ELb0ELb1ELb1ELb0ELb1ELb1ELb1EEENS1_21CollectiveEpilogueFwdINS6_IJS8_SA_S9_EEENS6_IJNS7_ILi1EEESI_SI_EEESC_SE_Li128ELb1ELb1ELb1ELb0EEENS1_36VarlenDynamicPersistentTileSchedulerILi128ELi48ELi128ELi128ELb1ELb1ELb0ELb1ELb1ELb1EEEEEEEEEvNT_6ParamsE)
        /*00ec*/ 	.word	0x00000000


	//----- nvinfo : EIATTR_REGCOUNT
	.align		4
.L_50:
        /*00f0*/ 	.byte	0x04, 0x2f
        /*00f2*/ 	.short	(.L_52 - .L_51)
	.align		4
.L_51:
        /*00f4*/ 	.word	index@(_ZN7cutlass13device_kernelIN5flash19enable_sm80_to_sm89INS1_16FlashAttnFwdSm80INS1_25CollectiveMainloopFwdSm80ILi4ELi1ELb0EN4cute5tupleIJNS5_1CILi128EEENS7_ILi48EEENS7_ILi96EEEEEELi96ENS_10bfloat16_tEfNS_4arch4Sm80ELb1ELb0ELb1ELb1ELb0ELb0ELb1ELb1EEENS1_21CollectiveEpilogueFwdINS6_IJS8_SA_S9_EEENS6_IJNS7_ILi1EEESI_SI_EEESC_SE_Li128ELb1ELb1ELb1ELb0EEENS1_36VarlenDynamicPersistentTileSchedulerILi128ELi48ELi128ELi128ELb1ELb1ELb0ELb1ELb1ELb1EEEEEEEEEvNT_6ParamsE)
        /*00f8*/ 	.word	0x00000004


	//----- nvinfo : EIATTR_FRAME_SIZE
	.align		4
.L_52:
        /*00fc*/ 	.byte	0x04, 0x11
        /*00fe*/ 	.short	(.L_54 - .L_53)
	.align		4
.L_53:
        /*0100*/ 	.word	index@(_ZN7cutlass13device_kernelIN5flash19enable_sm80_to_sm89INS1_16FlashAttnFwdSm80INS1_25CollectiveMainloopFwdSm80ILi4ELi1ELb0EN4cute5tupleIJNS5_1CILi128EEENS7_ILi48EEENS7_ILi96EEEEEELi96ENS_10bfloat16_tEfNS_4arch4Sm80ELb1ELb0ELb1ELb1ELb0ELb0ELb1ELb1EEENS1_21CollectiveEpilogueFwdINS6_IJS8_SA_S9_EEENS6_IJNS7_ILi1EEESI_SI_EEESC_SE_Li128ELb1ELb1ELb1ELb0EEENS1_36VarlenDynamicPersistentTileSchedulerILi128ELi48ELi128ELi128ELb1ELb1ELb0ELb1ELb1ELb1EEEEEEEEEvNT_6ParamsE)
        /*0104*/ 	.word	0x00000000


	//----- nvinfo : EIATTR_REGCOUNT
	.align		4
.L_54:
        /*0108*/ 	.byte	0x04, 0x2f
        /*010a*/ 	.short	(.L_56 - .L_55)
	.align		4
.L_55:
        /*010c*/ 	.word	index@(_ZN7cutlass13device_kernelIN5flash19enable_sm80_to_sm89INS1_16FlashAttnFwdSm80INS1_25CollectiveMainloopFwdSm80ILi4ELi1ELb0EN4cute5tupleIJNS5_1CILi128EEENS7_ILi64EEENS7_ILi96EEEEEELi96ENS_10bfloat16_tEfNS_4arch4Sm80ELb1ELb0ELb1ELb0ELb0ELb0ELb1ELb1EEENS1_21CollectiveEpilogueFwdINS6_IJS8_SA_S9_EEENS6_IJNS7_ILi1EEESI_SI_EEESC_SE_Li128ELb0ELb1ELb1ELb0EEENS1_30DynamicPersistentTileSchedulerILi128ELi128ELb1ELb1ELb0EEEEEEEEEvNT_6ParamsE)
        /*0110*/ 	.word	0x00000004


	//----- nvinfo : EIATTR_FRAME_SIZE
	.align		4
.L_56:
        /*0114*/ 	.byte	0x04, 0x11
        /*0116*/ 	.short	(.L_58 - .L_57)
	.align		4
.L_57:
        /*0118*/ 	.word	index@(_ZN7cutlass13device_kernelIN5flash19enable_sm80_to_sm89INS1_16FlashAttnFwdSm80INS1_25CollectiveMainloopFwdSm80ILi4ELi1ELb0EN4cute5tupleIJNS5_1CILi128EEENS7_ILi64EEENS7_ILi96EEEEEELi96ENS_10bfloat16_tEfNS_4arch4Sm80ELb1ELb0ELb1ELb0ELb0ELb0ELb1ELb1EEENS1_21CollectiveEpilogueFwdINS6_IJS8_SA_S9_EEENS6_IJNS7_ILi1EEESI_SI_EEESC_SE_Li128ELb0ELb1ELb1ELb0EEENS1_30DynamicPersistentTileSchedulerILi128ELi128ELb1ELb1ELb0EEEEEEEEEvNT_6ParamsE)
        /*011c*/ 	.word	0x00000000


	//----- nvinfo : EIATTR_REGCOUNT
	.align		4
.L_58:
        /*0120*/ 	.byte	0x04, 0x2f
        /*0122*/ 	.short	(.L_60 - .L_59)
	.align		4
.L_59:
        /*0124*/ 	.word	index@(_ZN7cutlass13device_kernelIN5flash19enable_sm80_to_sm89INS1_16FlashAttnFwdSm80INS1_25CollectiveMainloopFwdSm80ILi4ELi1ELb0EN4cute5tupleIJNS5_1CILi128EEENS7_ILi48EEENS7_ILi96EEEEEELi96ENS_10bfloat16_tEfNS_4arch4Sm80ELb0ELb1ELb1ELb1ELb0ELb1ELb1ELb1EEENS1_21CollectiveEpilogueFwdINS6_IJS8_SA_S9_EEENS6_IJNS7_ILi1EEESI_SI_EEESC_SE_Li128ELb1ELb1ELb1ELb0EEENS1_36VarlenDynamicPersistentTileSchedulerILi128ELi48ELi128ELi128ELb1ELb1ELb0ELb1ELb0ELb1EEEEEEEEEvNT_6ParamsE)
        /*0128*/ 	.word	0x00000004


	//----- nvinfo : EIATTR_FRAME_SIZE
	.align		4
.L_60:
        /*012c*/ 	.byte	0x04, 0x11
        /*012e*/ 	.short	(.L_62 - .L_61)
	.align		4
.L_61:
        /*0130*/ 	.word	index@(_ZN7cutlass13device_kernelIN5flash19enable_sm80_to_sm89INS1_16FlashAttnFwdSm80INS1_25CollectiveMainloopFwdSm80ILi4ELi1ELb0EN4cute5tupleIJNS5_1CILi128EEENS7_ILi48EEENS7_ILi96EEEEEELi96ENS_10bfloat16_tEfNS_4arch4Sm80ELb0ELb1ELb1ELb1ELb0ELb1ELb1ELb1EEENS1_21CollectiveEpilogueFwdINS6_IJS8_SA_S9_EEENS6_IJNS7_ILi1EEESI_SI_EEESC_SE_Li128ELb1ELb1ELb1ELb0EEENS1_36VarlenDynamicPersistentTileSchedulerILi128ELi48ELi128ELi128ELb1ELb1ELb0ELb1ELb0ELb1EEEEEEEEEvNT_6ParamsE)
        /*0134*/ 	.word	0x00000000


	//----- nvinfo : EIATTR_REGCOUNT
	.align		4
.L_62:
        /*0138*/ 	.byte	0x04, 0x2f
        /*013a*/ 	.short	(.L_64 - .L_63)
	.align		4
.L_63:
        /*013c*/ 	.word	index@(_ZN7cutlass13device_kernelIN5flash19enable_sm80_to_sm89INS1_16FlashAttnFwdSm80INS1_25CollectiveMainloopFwdSm80ILi4ELi1ELb0EN4cute5tupleIJNS5_1CILi128EEENS7_ILi48EEENS7_ILi96EEEEEELi96ENS_10bfloat16_tEfNS_4arch4Sm80ELb0ELb1ELb1ELb1ELb0ELb0ELb1ELb1EEENS1_21CollectiveEpilogueFwdINS6_IJS8_SA_S9_EEENS6_IJNS7_ILi1EEESI_SI_EEESC_SE_Li128ELb1ELb1ELb1ELb0EEENS1_36VarlenDynamicPersistentTileSchedulerILi128ELi48ELi128ELi128ELb1ELb1ELb0ELb1ELb0ELb1EEEEEEEEEvNT_6ParamsE)
        /*0140*/ 	.word	0x00000004


	//----- nvinfo : EIATTR_FRAME_SIZE
	.align		4
.L_64:
        /*0144*/ 	.byte	0x04, 0x11
        /*0146*/ 	.short	(.L_66 - .L_65)
	.align		4
.L_65:
        /*0148*/ 	.word	index@(_ZN7cutlass13device_kernelIN5flash19enable_sm80_to_sm89INS1_16FlashAttnFwdSm80INS1_25CollectiveMainloopFwdSm80ILi4ELi1ELb0EN4cute5tupleIJNS5_1CILi128EEENS7_ILi48EEENS7_ILi96EEEEEELi96ENS_10bfloat16_tEfNS_4arch4Sm80ELb0ELb1ELb1ELb1ELb0ELb0ELb1ELb1EEENS1_21CollectiveEpilogueFwdINS6_IJS8_SA_S9_EEENS6_IJNS7_ILi1EEESI_SI_EEESC_SE_Li128ELb1ELb1ELb1ELb0EEENS1_36VarlenDynamicPersistentTileSchedulerILi128ELi48ELi128ELi128ELb1ELb1ELb0ELb1ELb0ELb1EEEEEEEEEvNT_6ParamsE)
        /*014c*/ 	.word	0x00000000


	//----- nvinfo : EIATTR_REGCOUNT
	.align		4
.L_66:
        /*0150*/ 	.byte	0x04, 0x2f
        /*0152*/ 	.short	(.L_68 - .L_67)
	.align		4
.L_67:
        /*0154*/ 	.word	index@(_ZN7cutlass13device_kernelIN5flash19enable_sm80_to_sm89INS1_16FlashAttnFwdSm80INS1_25CollectiveMainloopFwdSm80ILi4ELi1ELb0EN4cute5tupleIJNS5_1CILi128EEENS7_ILi48EEENS7_ILi96EEEEEELi96ENS_10bfloat16_tEfNS_4arch4Sm80ELb0ELb1ELb1ELb0ELb0ELb0ELb1ELb1EEENS1_21CollectiveEpilogueFwdINS6_IJS8_SA_S9_EEENS6_IJNS7_ILi1EEESI_SI_EEESC_SE_Li128ELb0ELb1ELb1ELb0EEENS1_19SingleTileSchedulerILb0ELb1ELb1ELi128EEEEEEEEEvNT_6ParamsE)
        /*0158*/ 	.word	0x00000004


	//----- nvinfo : EIATTR_FRAME_SIZE
	.align		4
.L_68:
        /*015c*/ 	.byte	0x04, 0x11
        /*015e*/ 	.short	(.L_70 - .L_69)
	.align		4
.L_69:
        /*0160*/ 	.word	index@(_ZN7cutlass13device_kernelIN5flash19enable_sm80_to_sm89INS1_16FlashAttnFwdSm80INS1_25CollectiveMainloopFwdSm80ILi4ELi1ELb0EN4cute5tupleIJNS5_1CILi128EEENS7_ILi48EEENS7_ILi96EEEEEELi96ENS_10bfloat16_tEfNS_4arch4Sm80ELb0ELb1ELb1ELb0ELb0ELb0ELb1ELb1EEENS1_21CollectiveEpilogueFwdINS6_IJS8_SA_S9_EEENS6_IJNS7_ILi1EEESI_SI_EEESC_SE_Li128ELb0ELb1ELb1ELb0EEENS1_19SingleTileSchedulerILb0ELb1ELb1ELi128EEEEEEEEEvNT_6ParamsE)
        /*0164*/ 	.word	0x00000000


	//----- nvinfo : EIATTR_REGCOUNT
	.align		4
.L_70:
        /*0168*/ 	.byte	0x04, 0x2f
        /*016a*/ 	.short	(.L_72 - .L_71)
	.align		4
.L_71:
        /*016c*/ 	.word	index@(_ZN7cutlass13device_kernelIN5flash19enable_sm80_to_sm89INS1_16FlashAttnFwdSm80INS1_25CollectiveMainloopFwdSm80ILi4ELi1ELb0EN4cute5tupleIJNS5_1CILi128EEENS7_ILi48EEENS7_ILi96EEEEEELi96ENS_10bfloat16_tEfNS_4arch4Sm80ELb0ELb0ELb1ELb1ELb0ELb1ELb1ELb1EEENS1_21CollectiveEpilogueFwdINS6_IJS8_SA_S9_EEENS6_IJNS7_ILi1EEESI_SI_EEESC_SE_Li128ELb1ELb1ELb1ELb0EEENS1_36VarlenDynamicPersistentTileSchedulerILi128ELi48ELi128ELi128ELb1ELb1ELb0ELb0ELb1ELb1EEEEEEEEEvNT_6ParamsE)
        /*0170*/ 	.word	0x00000004


	//----- nvinfo : EIATTR_FRAME_SIZE
	.align		4
.L_72:
        /*0174*/ 	.byte	0x04, 0x11
        /*0176*/ 	.short	(.L_74 - .L_73)
	.align		4
.L_73:
        /*0178*/ 	.word	index@(_ZN7cutlass13device_kernelIN5flash19enable_sm80_to_sm89INS1_16FlashAttnFwdSm80INS1_25CollectiveMainloopFwdSm80ILi4ELi1ELb0EN4cute5tupleIJNS5_1CILi128EEENS7_ILi48EEENS7_ILi96EEEEEELi96ENS_10bfloat16_tEfNS_4arch4Sm80ELb0ELb0ELb1ELb1ELb0ELb1ELb1ELb1EEENS1_21CollectiveEpilogueFwdINS6_IJS8_SA_S9_EEENS6_IJNS7_ILi1EEESI_SI_EEESC_SE_Li128ELb1ELb1ELb1ELb0EEENS1_36VarlenDynamicPersistentTileSchedulerILi128ELi48ELi128ELi128ELb1ELb1ELb0ELb0ELb1ELb1EEEEEEEEEvNT_6ParamsE)
        /*017c*/ 	.word	0x00000000


	//----- nvinfo : EIATTR_REGCOUNT
	.align		4
.L_74:
        /*0180*/ 	.byte	0x04, 0x2f
        /*0182*/ 	.short	(.L_76 - .L_75)
	.align		4
.L_75:
        /*0184*/ 	.word	index@(_ZN7cutlass13device_kernelIN5flash19enable_sm80_to_sm89INS1_16FlashAttnFwdSm80INS1_25CollectiveMainloopFwdSm80ILi4ELi1ELb0EN4cute5tupleIJNS5_1CILi128EEENS7_ILi48EEENS7_ILi96EEEEEELi96ENS_10bfloat16_tEfNS_4arch4Sm80ELb0ELb0ELb1ELb1ELb0ELb0ELb1ELb1EEENS1_21CollectiveEpilogueFwdINS6_IJS8_SA_S9_EEENS6_IJNS7_ILi1EEESI_SI_EEESC_SE_Li128ELb1ELb1ELb1ELb0EEENS1_36VarlenDynamicPersistentTileSchedulerILi128ELi48ELi128ELi128ELb1ELb1ELb0ELb0ELb1ELb1EEEEEEEEEvNT_6ParamsE)
        /*0188*/ 	.word	0x00000004


	//----- nvinfo : EIATTR_FRAME_SIZE
	.align		4
.L_76:
        /*018c*/ 	.byte	0x04, 0x11
        /*018e*/ 	.short	(.L_78 - .L_77)
	.align		4
.L_77:
        /*0190*/ 	.word	index@(_ZN7cutlass13device_kernelIN5flash19enable_sm80_to_sm89INS1_16FlashAttnFwdSm80INS1_25CollectiveMainloopFwdSm80ILi4ELi1ELb0EN4cute5tupleIJNS5_1CILi128EEENS7_ILi48EEENS7_ILi96EEEEEELi96ENS_10bfloat16_tEfNS_4arch4Sm80ELb0ELb0ELb1ELb1ELb0ELb0ELb1ELb1EEENS1_21CollectiveEpilogueFwdINS6_IJS8_SA_S9_EEENS6_IJNS7_ILi1EEESI_SI_EEESC_SE_Li128ELb1ELb1ELb1ELb0EEENS1_36VarlenDynamicPersistentTileSchedulerILi128ELi48ELi128ELi128ELb1ELb1ELb0ELb0ELb1ELb1EEEEEEEEEvNT_6ParamsE)
        /*0194*/ 	.word	0x00000000


	//----- nvinfo : EIATTR_REGCOUNT
	.align		4
.L_78:
        /*0198*/ 	.byte	0x04, 0x2f
        /*019a*/ 	.short	(.L_80 - .L_79)
	.align		4
.L_79:
        /*019c*/ 	.word	index@(_ZN7cutlass13device_kernelIN5flash19enable_sm80_to_sm89INS1_16FlashAttnFwdSm80INS1_25CollectiveMainloopFwdSm80ILi4ELi1ELb0EN4cute5tupleIJNS5_1CILi128EEENS7_ILi64EEENS7_ILi96EEEEEELi96ENS_10bfloat16_tEfNS_4arch4Sm80ELb0ELb0ELb1ELb0ELb0ELb0ELb1ELb1EEENS1_21CollectiveEpilogueFwdINS6_IJS8_SA_S9_EEENS6_IJNS7_ILi1EEESI_SI_EEESC_SE_Li128ELb0ELb1ELb1ELb0EEENS1_19SingleTileSchedulerILb0ELb1ELb1ELi128EEEEEEEEEvNT_6ParamsE)
        /*01a0*/ 	.word	0x00000004


	//----- nvinfo : EIATTR_FRAME_SIZE
	.align		4
.L_80:
        /*01a4*/ 	.byte	0x04, 0x11
        /*01a6*/ 	.short	(.L_82 - .L_81)
	.align		4
.L_81:
        /*01a8*/ 	.word	index@(_ZN7cutlass13device_kernelIN5flash19enable_sm80_to_sm89INS1_16FlashAttnFwdSm80INS1_25CollectiveMainloopFwdSm80ILi4ELi1ELb0EN4cute5tupleIJNS5_1CILi128EEENS7_ILi64EEENS7_ILi96EEEEEELi96ENS_10bfloat16_tEfNS_4arch4Sm80ELb0ELb0ELb1ELb0ELb0ELb0ELb1ELb1EEENS1_21CollectiveEpilogueFwdINS6_IJS8_SA_S9_EEENS6_IJNS7_ILi1EEESI_SI_EEESC_SE_Li128ELb0ELb1ELb1ELb0EEENS1_19SingleTileSchedulerILb0ELb1ELb1ELi128EEEEEEEEEvNT_6ParamsE)
        /*01ac*/ 	.word	0x00000000


	//----- nvinfo : EIATTR_MIN_STACK_SIZE
	.align		4
.L_82:
        /*01b0*/ 	.byte	0x04, 0x12
        /*01b2*/ 	.short	(.L_84 - .L_83)
	.align		4
.L_83:
        /*01b4*/ 	.word	index@(_ZN7cutlass13device_kernelIN5flash19enable_sm80_to_sm89INS1_16FlashAttnFwdSm80INS1_25CollectiveMainloopFwdSm80ILi4ELi1ELb0EN4cute5tupleIJNS5_1CILi128EEENS7_ILi64EEENS7_ILi96EEEEEELi96ENS_10bfloat16_tEfNS_4arch4Sm80ELb0ELb0ELb1ELb0ELb0ELb0ELb1ELb1EEENS1_21CollectiveEpilogueFwdINS6_IJS8_SA_S9_EEENS6_IJNS7_ILi1EEESI_SI_EEESC_SE_Li128ELb0ELb1ELb1ELb0EEENS1_19SingleTileSchedulerILb0ELb1ELb1ELi128EEEEEEEEEvNT_6ParamsE)
        /*01b8*/ 	.word	0x00000000


	//----- nvinfo : EIATTR_MIN_STACK_SIZE
	.align		4
.L_84:
        /*01bc*/ 	.byte	0x04, 0x12
        /*01be*/ 	.short	(.L_86 - .L_85)
	.align		4
.L_85:
        /*01c0*/ 	.word	index@(_ZN7cutlass13device_kernelIN5flash19enable_sm80_to_sm89INS1_16FlashAttnFwdSm80INS1_25CollectiveMainloopFwdSm80ILi4ELi1ELb0EN4cute5tupleIJNS5_1CILi128EEENS7_ILi48EEENS7_ILi96EEEEEELi96ENS_10bfloat16_tEfNS_4arch4Sm80ELb0ELb0ELb1ELb1ELb0ELb0ELb1ELb1EEENS1_21CollectiveEpilogueFwdINS6_IJS8_SA_S9_EEENS6_IJNS7_ILi1EEESI_SI_EEESC_SE_Li128ELb1ELb1ELb1ELb0EEENS1_36VarlenDynamicPersistentTileSchedulerILi128ELi48ELi128ELi128ELb1ELb1ELb0ELb0ELb1ELb1EEEEEEEEEvNT_6ParamsE)
        /*01c4*/ 	.word	0x00000000


	//----- nvinfo : EIATTR_MIN_STACK_SIZE
	.align		4
.L_86:
        /*01c8*/ 	.byte	0x04, 0x12
        /*01ca*/ 	.short	(.L_88 - .L_87)
	.align		4
.L_87:
        /*01cc*/ 	.word	index@(_ZN7cutlass13device_kernelIN5flash19enable_sm80_to_sm89INS1_16FlashAttnFwdSm80INS1_25CollectiveMainloopFwdSm80ILi4ELi1ELb0EN4cute5tupleIJNS5_1CILi128EEENS7_ILi48EEENS7_ILi96EEEEEELi96ENS_10bfloat16_tEfNS_4arch4Sm80ELb0ELb0ELb1ELb1ELb0ELb1ELb1ELb1EEENS1_21CollectiveEpilogueFwdINS6_IJS8_SA_S9_EEENS6_IJNS7_ILi1EEESI_SI_EEESC_SE_Li128ELb1ELb1ELb1ELb0EEENS1_36VarlenDynamicPersistentTileSchedulerILi128ELi48ELi128ELi128ELb1ELb1ELb0ELb0ELb1ELb1EEEEEEEEEvNT_6ParamsE)
        /*01d0*/ 	.word	0x00000000


	//----- nvinfo : EIATTR_MIN_STACK_SIZE
	.align		4
.L_88:
        /*01d4*/ 	.byte	0x04, 0x12
        /*01d6*/ 	.short	(.L_90 - .L_89)
	.align		4
.L_89:
        /*01d8*/ 	.word	index@(_ZN7cutlass13device_kernelIN5flash19enable_sm80_to_sm89INS1_16FlashAttnFwdSm80INS1_25CollectiveMainloopFwdSm80ILi4ELi1ELb0EN4cute5tupleIJNS5_1CILi128EEENS7_ILi48EEENS7_ILi96EEEEEELi96ENS_10bfloat16_tEfNS_4arch4Sm80ELb0ELb1ELb1ELb0ELb0ELb0ELb1ELb1EEENS1_21CollectiveEpilogueFwdINS6_IJS8_SA_S9_EEENS6_IJNS7_ILi1EEESI_SI_EEESC_SE_Li128ELb0ELb1ELb1ELb0EEENS1_19SingleTileSchedulerILb0ELb1ELb1ELi128EEEEEEEEEvNT_6ParamsE)
        /*01dc*/ 	.word	0x00000000


	//----- nvinfo : EIATTR_MIN_STACK_SIZE
	.align		4
.L_90:
        /*01e0*/ 	.byte	0x04, 0x12
        /*01e2*/ 	.short	(.L_92 - .L_91)
	.align		4
.L_91:
        /*01e4*/ 	.word	index@(_ZN7cutlass13device_kernelIN5flash19enable_sm80_to_sm89INS1_16FlashAttnFwdSm80INS1_25CollectiveMainloopFwdSm80ILi4ELi1ELb0EN4cute5tupleIJNS5_1CILi128EEENS7_ILi48EEENS7_ILi96EEEEEELi96ENS_10bfloat16_tEfNS_4arch4Sm80ELb0ELb1ELb1ELb1ELb0ELb0ELb1ELb1EEENS1_21CollectiveEpilogueFwdINS6_IJS8_SA_S9_EEENS6_IJNS7_ILi1EEESI_SI_EEESC_SE_Li128ELb1ELb1ELb1ELb0EEENS1_36VarlenDynamicPersistentTileSchedulerILi128ELi48ELi128ELi128ELb1ELb1ELb0ELb1ELb0ELb1EEEEEEEEEvNT_6ParamsE)
        /*01e8*/ 	.word	0x00000000


	//----- nvinfo : EIATTR_MIN_STACK_SIZE
	.align		4
.L_92:
        /*01ec*/ 	.byte	0x04, 0x12
        /*01ee*/ 	.short	(.L_94 - .L_93)
	.align		4
.L_93:
        /*01f0*/ 	.word	index@(_ZN7cutlass13device_kernelIN5flash19enable_sm80_to_sm89INS1_16FlashAttnFwdSm80INS1_25CollectiveMainloopFwdSm80ILi4ELi1ELb0EN4cute5tupleIJNS5_1CILi128EEENS7_ILi48EEENS7_ILi96EEEEEELi96ENS_10bfloat16_tEfNS_4arch4Sm80ELb0ELb1ELb1ELb1ELb0ELb1ELb1ELb1EEENS1_21CollectiveEpilogueFwdINS6_IJS8_SA_S9_EEENS6_IJNS7_ILi1EEESI_SI_EEESC_SE_Li128ELb1ELb1ELb1ELb0EEENS1_36VarlenDynamicPersistentTileSchedulerILi128ELi48ELi128ELi128ELb1ELb1ELb0ELb1ELb0ELb1EEEEEEEEEvNT_6ParamsE)
        /*01f4*/ 	.word	0x00000000


	//----- nvinfo : EIATTR_MIN_STACK_SIZE
	.align		4
.L_94:
        /*01f8*/ 	.byte	0x04, 0x12
        /*01fa*/ 	.short	(.L_96 - .L_95)
	.align		4
.L_95:
        /*01fc*/ 	.word	index@(_ZN7cutlass13device_kernelIN5flash19enable_sm80_to_sm89INS1_16FlashAttnFwdSm80INS1_25CollectiveMainloopFwdSm80ILi4ELi1ELb0EN4cute5tupleIJNS5_1CILi128EEENS7_ILi64EEENS7_ILi96EEEEEELi96ENS_10bfloat16_tEfNS_4arch4Sm80ELb1ELb0ELb1ELb0ELb0ELb0ELb1ELb1EEENS1_21CollectiveEpilogueFwdINS6_IJS8_SA_S9_EEENS6_IJNS7_ILi1EEESI_SI_EEESC_SE_Li128ELb0ELb1ELb1ELb0EEENS1_30DynamicPersistentTileSchedulerILi128ELi128ELb1ELb1ELb0EEEEEEEEEvNT_6ParamsE)
        /*0200*/ 	.word	0x00000000


	//----- nvinfo : EIATTR_MIN_STACK_SIZE
	.align		4
.L_96:
        /*0204*/ 	.byte	0x04, 0x12
        /*0206*/ 	.short	(.L_98 - .L_97)
	.align		4
.L_97:
        /*0208*/ 	.word	index@(_ZN7cutlass13device_kernelIN5flash19enable_sm80_to_sm89INS1_16FlashAttnFwdSm80INS1_25CollectiveMainloopFwdSm80ILi4ELi1ELb0EN4cute5tupleIJNS5_1CILi128EEENS7_ILi48EEENS7_ILi96EEEEEELi96ENS_10bfloat16_tEfNS_4arch4Sm80ELb1ELb0ELb1ELb1ELb0ELb0ELb1ELb1EEENS1_21CollectiveEpilogueFwdINS6_IJS8_SA_S9_EEENS6_IJNS7_ILi1EEESI_SI_EEESC_SE_Li128ELb1ELb1ELb1ELb0EEENS1_36VarlenDynamicPersistentTileSchedulerILi128ELi48ELi128ELi128ELb1ELb1ELb0ELb1ELb1ELb1EEEEEEEEEvNT_6ParamsE)
        /*020c*/ 	.word	0x00000000


	//----- nvinfo : EIATTR_MIN_STACK_SIZE
	.align		4
.L_98:
        /*0210*/ 	.byte	0x04, 0x12
        /*0212*/ 	.short	(.L_100 - .L_99)
	.align		4
.L_99:
        /*0214*/ 	.word	index@(_ZN7cutlass13device_kernelIN5flash19enable_sm80_to_sm89INS1_16FlashAttnFwdSm80INS1_25CollectiveMainloopFwdSm80ILi4ELi1ELb0EN4cute5tupleIJNS5_1CILi128EEENS7_ILi48EEENS7_ILi96EEEEEELi96ENS_10bfloat16_tEfNS_4arch4Sm80ELb1ELb0ELb1ELb1ELb0ELb1ELb1ELb1EEENS1_21CollectiveEpilogueFwdINS6_IJS8_SA_S9_EEENS6_IJNS7_ILi1EEESI_SI_EEESC_SE_Li128ELb1ELb1ELb1ELb0EEENS1_36VarlenDynamicPersistentTileSchedulerILi128ELi48ELi128ELi128ELb1ELb1ELb0ELb1ELb1ELb1EEEEEEEEEvNT_6ParamsE)
        /*0218*/ 	.word	0x00000000


	//----- nvinfo : EIATTR_MIN_STACK_SIZE
	.align		4
.L_100:
        /*021c*/ 	.byte	0x04, 0x12
        /*021e*/ 	.short	(.L_102 - .L_101)
	.align		4
.L_101:
        /*0220*/ 	.word	index@(_ZN7cutlass13device_kernelIN5flash19enable_sm80_to_sm89INS1_16FlashAttnFwdSm80INS1_25CollectiveMainloopFwdSm80ILi4ELi1ELb0EN4cute5tupleIJNS5_1CILi128EEENS7_ILi64EEENS7_ILi96EEEEEELi96ENS_10bfloat16_tEfNS_4arch4Sm80ELb0ELb0ELb0ELb0ELb0ELb0ELb1ELb1EEENS1_21CollectiveEpilogueFwdINS6_IJS8_SA_S9_EEENS6_IJNS7_ILi1EEESI_SI_EEESC_SE_Li128ELb0ELb1ELb1ELb0EEENS1_19SingleTileSchedulerILb0ELb1ELb1ELi128EEEEEEEEEvNT_6ParamsE)
        /*0224*/ 	.word	0x00000000


	//----- nvinfo : EIATTR_MIN_STACK_SIZE
	.align		4
.L_102:
        /*0228*/ 	.byte	0x04, 0x12
        /*022a*/ 	.short	(.L_104 - .L_103)
	.align		4
.L_103:
        /*022c*/ 	.word	index@(_ZN7cutlass13device_kernelIN5flash19enable_sm80_to_sm89INS1_16FlashAttnFwdSm80INS1_25CollectiveMainloopFwdSm80ILi4ELi1ELb0EN4cute5tupleIJNS5_1CILi128EEENS7_ILi48EEENS7_ILi96EEEEEELi96ENS_10bfloat16_tEfNS_4arch4Sm80ELb0ELb0ELb0ELb1ELb0ELb0ELb1ELb1EEENS1_21CollectiveEpilogueFwdINS6_IJS8_SA_S9_EEENS6_IJNS7_ILi1EEESI_SI_EEESC_SE_Li128ELb1ELb1ELb1ELb0EEENS1_36VarlenDynamicPersistentTileSchedulerILi128ELi48ELi128ELi128ELb1ELb1ELb0ELb0ELb1ELb1EEEEEEEEEvNT_6ParamsE)
        /*0230*/ 	.word	0x00000000


	//----- nvinfo : EIATTR_MIN_STACK_SIZE
	.align		4
.L_104:
        /*0234*/ 	.byte	0x04, 0x12
        /*0236*/ 	.short	(.L_106 - .L_105)
	.align		4
.L_105:
        /*0238*/ 	.word	index@(_ZN7cutlass13device_kernelIN5flash19enable_sm80_to_sm89INS1_16FlashAttnFwdSm80INS1_25CollectiveMainloopFwdSm80ILi4ELi1ELb0EN4cute5tupleIJNS5_1CILi128EEENS7_ILi48EEENS7_ILi96EEEEEELi96ENS_10bfloat16_tEfNS_4arch4Sm80ELb0ELb0ELb0ELb1ELb0ELb1ELb1ELb1EEENS1_21CollectiveEpilogueFwdINS6_IJS8_SA_S9_EEENS6_IJNS7_ILi1EEESI_SI_EEESC_SE_Li128ELb1ELb1ELb1ELb0EEENS1_36VarlenDynamicPersistentTileSchedulerILi128ELi48ELi128ELi128ELb1ELb1ELb0ELb0ELb1ELb1EEEEEEEEEvNT_6ParamsE)
        /*023c*/ 	.word	0x00000000


	//----- nvinfo : EIATTR_MIN_STACK_SIZE
	.align		4
.L_106:
        /*0240*/ 	.byte	0x04, 0x12
        /*0242*/ 	.short	(.L_108 - .L_107)
	.align		4
.L_107:
        /*0244*/ 	.word	index@(_ZN7cutlass13device_kernelIN5flash19enable_sm80_to_sm89INS1_16FlashAttnFwdSm80INS1_25CollectiveMainloopFwdSm80ILi4ELi1ELb0EN4cute5tupleIJNS5_1CILi128EEENS7_ILi48EEENS7_ILi96EEEEEELi96ENS_10bfloat16_tEfNS_4arch4Sm80ELb0ELb1ELb0ELb0ELb0ELb0ELb1ELb1EEENS1_21CollectiveEpilogueFwdINS6_IJS8_SA_S9_EEENS6_IJNS7_ILi1EEESI_SI_EEESC_SE_Li128ELb0ELb1ELb1ELb0EEENS1_19SingleTileSchedulerILb0ELb1ELb1ELi128EEEEEEEEEvNT_6ParamsE)
        /*0248*/ 	.word	0x00000000


	//----- nvinfo : EIATTR_MIN_STACK_SIZE
	.align		4
.L_108:
        /*024c*/ 	.byte	0x04, 0x12
        /*024e*/ 	.short	(.L_110 - .L_109)
	.align		4
.L_109:
        /*0250*/ 	.word	index@(_ZN7cutlass13device_kernelIN5flash19enable_sm80_to_sm89INS1_16FlashAttnFwdSm80INS1_25CollectiveMainloopFwdSm80ILi4ELi1ELb0EN4cute5tupleIJNS5_1CILi128EEENS7_ILi48EEENS7_ILi96EEEEEELi96ENS_10bfloat16_tEfNS_4arch4Sm80ELb0ELb1ELb0ELb1ELb0ELb0ELb1ELb1EEENS1_21CollectiveEpilogueFwdINS6_IJS8_SA_S9_EEENS6_IJNS7_ILi1EEESI_SI_EEESC_SE_Li128ELb1ELb1ELb1ELb0EEENS1_36VarlenDynamicPersistentTileSchedulerILi128ELi48ELi128ELi128ELb1ELb1ELb0ELb1ELb0ELb1EEEEEEEEEvNT_6ParamsE)
        /*0254*/ 	.word	0x00000000


	//----- nvinfo : EIATTR_MIN_STACK_SIZE
	.align		4
.L_110:
        /*0258*/ 	.byte	0x04, 0x12
        /*025a*/ 	.short	(.L_112 - .L_111)
	.align		4
.L_111:
        /*025c*/ 	.word	index@(_ZN7cutlass13device_kernelIN5flash19enable_sm80_to_sm89INS1_16FlashAttnFwdSm80INS1_25CollectiveMainloopFwdSm80ILi4ELi1ELb0EN4cute5tupleIJNS5_1CILi128EEENS7_ILi48EEENS7_ILi96EEEEEELi96ENS_10bfloat16_tEfNS_4arch4Sm80ELb0ELb1ELb0ELb1ELb0ELb1ELb1ELb1EEENS1_21CollectiveEpilogueFwdINS6_IJS8_SA_S9_EEENS6_IJNS7_ILi1EEESI_SI_EEESC_SE_Li128ELb1ELb1ELb1ELb0EEENS1_36VarlenDynamicPersistentTileSchedulerILi128ELi48ELi128ELi128ELb1ELb1ELb0ELb1ELb0ELb1EEEEEEEEEvNT_6ParamsE)
        /*0260*/ 	.word	0x00000000


	//----- nvinfo : EIATTR_MIN_STACK_SIZE
	.align		4
.L_112:
        /*0264*/ 	.byte	0x04, 0x12
        /*0266*/ 	.short	(.L_114 - .L_113)
	.align		4
.L_113:
        /*0268*/ 	.word	index@(_ZN7cutlass13device_kernelIN5flash19enable_sm80_to_sm89INS1_16FlashAttnFwdSm80INS1_25CollectiveMainloopFwdSm80ILi4ELi1ELb0EN4cute5tupleIJNS5_1CILi128EEENS7_ILi64EEENS7_ILi96EEEEEELi96ENS_10bfloat16_tEfNS_4arch4Sm80ELb1ELb0ELb0ELb0ELb0ELb0ELb1ELb1EEENS1_21CollectiveEpilogueFwdINS6_IJS8_SA_S9_EEENS6_IJNS7_ILi1EEESI_SI_EEESC_SE_Li128ELb0ELb1ELb1ELb0EEENS1_30DynamicPersistentTileSchedulerILi128ELi128ELb1ELb1ELb0EEEEEEEEEvNT_6ParamsE)
        /*026c*/ 	.word	0x00000000


	//----- nvinfo : EIATTR_MIN_STACK_SIZE
	.align		4
.L_114:
        /*0270*/ 	.byte	0x04, 0x12
        /*0272*/ 	.short	(.L_116 - .L_115)
	.align		4
.L_115:
        /*0274*/ 	.word	index@(_ZN7cutlass13device_kernelIN5flash19enable_sm80_to_sm89INS1_16FlashAttnFwdSm80INS1_25CollectiveMainloopFwdSm80ILi4ELi1ELb0EN4cute5tupleIJNS5_1CILi128EEENS7_ILi48EEENS7_ILi96EEEEEELi96ENS_10bfloat16_tEfNS_4arch4Sm80ELb1ELb0ELb0ELb1ELb0ELb0ELb1ELb1EEENS1_21CollectiveEpilogueFwdINS6_IJS8_SA_S9_EEENS6_IJNS7_ILi1EEESI_SI_EEESC_SE_Li128ELb1ELb1ELb1ELb0EEENS1_36VarlenDynamicPersistentTileSchedulerILi128ELi48ELi128ELi128ELb1ELb1ELb0ELb1ELb1ELb1EEEEEEEEEvNT_6ParamsE)
        /*0278*/ 	.word	0x00000000


	//----- nvinfo : EIATTR_MIN_STACK_SIZE
	.align		4
.L_116:
        /*027c*/ 	.byte	0x04, 0x12
        /*027e*/ 	.short	(.L_118 - .L_117)
	.align		4
.L_117:
        /*0280*/ 	.word	index@(_ZN7cutlass13device_kernelIN5flash19enable_sm80_to_sm89INS1_16FlashAttnFwdSm80INS1_25CollectiveMainloopFwdSm80ILi4ELi1ELb0EN4cute5tupleIJNS5_1CILi128EEENS7_ILi48EEENS7_ILi96EEEEEELi96ENS_10bfloat16_tEfNS_4arch4Sm80ELb1ELb0ELb0ELb1ELb0ELb1ELb1ELb1EEENS1_21CollectiveEpilogueFwdINS6_IJS8_SA_S9_EEENS6_IJNS7_ILi1EEESI_SI_EEESC_SE_Li128ELb1ELb1ELb1ELb0EEENS1_36VarlenDynamicPersistentTileSchedulerILi128ELi48ELi128ELi128ELb1ELb1ELb0ELb1ELb1ELb1EEEEEEEEEvNT_6ParamsE)
        /*0284*/ 	.word	0x00000000
.L_118:


//--------------------- .nv.compat                --------------------------
	.section	.nv.compat,"",@"SHT_CUDA_COMPAT_INFO"
	.align	4
        /*0000*/ 	.byte	0x02, 0x09, 0x01, 0x00, 0x02, 0x02, 0x01, 0x00, 0x02, 0x05, 0x05, 0x00, 0x03, 0x07, 0x01, 0x01
        /*0010*/ 	.byte	0x02, 0x03, 0x00, 0x00, 0x02, 0x06, 0x01, 0x00, 0x04, 0x0b, 0x08, 0x00, 0x00, 0x00, 0x00, 0x00
        /*0020*/ 	.byte	0x00, 0x00, 0x00, 0x00


//--------------------- .nv.info._ZN7cutlass13device_kernelIN5flash19enable_sm80_to_sm89INS1_16FlashAttnFwdSm80INS1_25CollectiveMainloopFwdSm80ILi4ELi1ELb0EN4cute5tupleIJNS5_1CILi128EEENS7_ILi64EEENS7_ILi96EEEEEELi96ENS_10bfloat16_tEfNS_4arch4Sm80ELb0ELb0ELb1ELb0ELb0ELb0ELb1ELb1EEENS1_21CollectiveEpilogueFwdINS6_IJS8_SA_S9_EEENS6_IJNS7_ILi1EEESI_SI_EEESC_SE_Li128ELb0ELb1ELb1ELb0EEENS1_19SingleTileSchedulerILb0ELb1ELb1ELi128EEEEEEEEEvNT_6ParamsE --------------------------
	.section	.nv.info._ZN7cutlass13device_kernelIN5flash19enable_sm80_to_sm89INS1_16FlashAttnFwdSm80INS1_25CollectiveMainloopFwdSm80ILi4ELi1ELb0EN4cute5tupleIJNS5_1CILi128EEENS7_ILi64EEENS7_ILi96EEEEEELi96ENS_10bfloat16_tEfNS_4arch4Sm80ELb0ELb0ELb1ELb0ELb0ELb0ELb1ELb1EEENS1_21CollectiveEpilogueFwdINS6_IJS8_SA_S9_EEENS6_IJNS7_ILi1EEESI_SI_EEESC_SE_Li128ELb0ELb1ELb1ELb0EEENS1_19SingleTileSchedulerILb0ELb1ELb1ELi128EEEEEEEEEvNT_6ParamsE,"",@"SHT_CUDA_INFO"
	.sectionflags	@""
	.align	4


	//----- nvinfo : EIATTR_CUDA_API_VERSION
	.align		4
        /*0000*/ 	.byte	0x04, 0x37
        /*0002*/ 	.short	(.L_120 - .L_119)
.L_119:
        /*0004*/ 	.word	0x00000082


	//----- nvinfo : EIATTR_KPARAM_INFO
	.align		4
.L_120:
        /*0008*/ 	.byte	0x04, 0x17
        /*000a*/ 	.short	(.L_122 - .L_121)
.L_121:
        /*000c*/ 	.word	0x00000000
        /*0010*/ 	.short	0x0000
        /*0012*/ 	.short	0x0000
        /*0014*/ 	.byte	0x00, 0xf0, 0x61, 0x10


	//----- nvinfo : EIATTR_SPARSE_MMA_MASK
	.align		4
.L_122:
        /*0018*/ 	.byte	0x03, 0x50
        /*001a*/ 	.short	0x0000


	//----- nvinfo : EIATTR_MAXREG_COUNT
	.align		4
        /*001c*/ 	.byte	0x03, 0x1b
        /*001e*/ 	.short	0x00ff


	//----- nvinfo : EIATTR_MERCURY_ISA_VERSION
	.align		4
        /*0020*/ 	.byte	0x03, 0x5f
        /*0022*/ 	.short	0x0101


	//----- nvinfo : EIATTR_EXIT_INSTR_OFFSETS
	.align		4
        /*0024*/ 	.byte	0x04, 0x1c
        /*0026*/ 	.short	(.L_124 - .L_123)


	//   ....[0]....
.L_123:
        /*0028*/ 	.word	0x00000010


	//----- nvinfo : EIATTR_MAX_THREADS
	.align		4
.L_124:
        /*002c*/ 	.byte	0x04, 0x05
        /*002e*/ 	.short	(.L_126 - .L_125)
.L_125:
        /*0030*/ 	.word	0x00000080
        /*0034*/ 	.word	0x00000001
        /*0038*/ 	.word	0x00000001


	//----- nvinfo : EIATTR_CBANK_PARAM_SIZE
	.align		4
.L_126:
        /*003c*/ 	.byte	0x03, 0x19
        /*003e*/ 	.short	0x0418


	//----- nvinfo : EIATTR_PARAM_CBANK
	.align		4
        /*0040*/ 	.byte	0x04, 0x0a
        /*0042*/ 	.short	(.L_128 - .L_127)
	.align		4
.L_127:
        /*0044*/ 	.word	index@(.nv.constant0._ZN7cutlass13device_kernelIN5flash19enable_sm80_to_sm89INS1_16FlashAttnFwdSm80INS1_25CollectiveMainloopFwdSm80ILi4ELi1ELb0EN4cute5tupleIJNS5_1CILi128EEENS7_ILi64EEENS7_ILi96EEEEEELi96ENS_10bfloat16_tEfNS_4arch4Sm80ELb0ELb0ELb1ELb0ELb0ELb0ELb1ELb1EEENS1_21CollectiveEpilogueFwdINS6_IJS8_SA_S9_EEENS6_IJNS7_ILi1EEESI_SI_EEESC_SE_Li128ELb0ELb1ELb1ELb0EEENS1_19SingleTileSchedulerILb0ELb1ELb1ELi128EEEEEEEEEvNT_6ParamsE)
        /*0048*/ 	.short	0x0210
        /*004a*/ 	.short	0x0418


	//----- nvinfo : EIATTR_SW_WAR
	.align		4
.L_128:
        /*004c*/ 	.byte	0x04, 0x36
        /*004e*/ 	.short	(.L_130 - .L_129)
.L_129:
        /*0050*/ 	.word	0x00000008
.L_130:


//--------------------- .nv.info._ZN7cutlass13device_kernelIN5flash19enable_sm80_to_sm89INS1_16FlashAttnFwdSm80INS1_25CollectiveMainloopFwdSm80ILi4ELi1ELb0EN4cute5tupleIJNS5_1CILi128EEENS7_ILi48EEENS7_ILi96EEEEEELi96ENS_10bfloat16_tEfNS_4arch4Sm80ELb0ELb0ELb1ELb1ELb0ELb0ELb1ELb1EEENS1_21CollectiveEpilogueFwdINS6_IJS8_SA_S9_EEENS6_IJNS7_ILi1EEESI_SI_EEESC_SE_Li128ELb1ELb1ELb1ELb0EEENS1_36VarlenDynamicPersistentTileSchedulerILi128ELi48ELi128ELi128ELb1ELb1ELb0ELb0ELb1ELb1EEEEEEEEEvNT_6ParamsE --------------------------
	.section	.nv.info._ZN7cutlass13device_kernelIN5flash19enable_sm80_to_sm89INS1_16FlashAttnFwdSm80INS1_25CollectiveMainloopFwdSm80ILi4ELi1ELb0EN4cute5tupleIJNS5_1CILi128EEENS7_ILi48EEENS7_ILi96EEEEEELi96ENS_10bfloat16_tEfNS_4arch4Sm80ELb0ELb0ELb1ELb1ELb0ELb0ELb1ELb1EEENS1_21CollectiveEpilogueFwdINS6_IJS8_SA_S9_EEENS6_IJNS7_ILi1EEESI_SI_EEESC_SE_Li128ELb1ELb1ELb1ELb0EEENS1_36VarlenDynamicPersistentTileSchedulerILi128ELi48ELi128ELi128ELb1ELb1ELb0ELb0ELb1ELb1EEEEEEEEEvNT_6ParamsE,"",@"SHT_CUDA_INFO"
	.sectionflags	@""
	.align	4


	//----- nvinfo : EIATTR_CUDA_API_VERSION
	.align		4
        /*0000*/ 	.byte	0x04, 0x37
        /*0002*/ 	.short	(.L_132 - .L_131)
.L_131:
        /*0004*/ 	.word	0x00000082


	//----- nvinfo : EIATTR_KPARAM_INFO
	.align		4
.L_132:
        /*0008*/ 	.byte	0x04, 0x17
        /*000a*/ 	.short	(.L_134 - .L_133)
.L_133:
        /*000c*/ 	.word	0x00000000
        /*0010*/ 	.short	0x0000
        /*0012*/ 	.short	0x0000
        /*0014*/ 	.byte	0x00, 0xf0, 0xe1, 0x10


	//----- nvinfo : EIATTR_SPARSE_MMA_MASK
	.align		4
.L_134:
        /*0018*/ 	.byte	0x03, 0x50
        /*001a*/ 	.short	0x0000


	//----- nvinfo : EIATTR_MAXREG_COUNT
	.align		4
        /*001c*/ 	.byte	0x03, 0x1b
        /*001e*/ 	.short	0x00ff


	//----- nvinfo : EIATTR_MERCURY_ISA_VERSION
	.align		4
        /*0020*/ 	.byte	0x03, 0x5f
        /*0022*/ 	.short	0x0101


	//----- nvinfo : EIATTR_EXIT_INSTR_OFFSETS
	.align		4
        /*0024*/ 	.byte	0x04, 0x1c
        /*0026*/ 	.short	(.L_136 - .L_135)


	//   ....[0]....
.L_135:
        /*0028*/ 	.word	0x00000010


	//----- nvinfo : EIATTR_MAX_THREADS
	.align		4
.L_136:
        /*002c*/ 	.byte	0x04, 0x05
        /*002e*/ 	.short	(.L_138 - .L_137)
.L_137:
        /*0030*/ 	.word	0x00000080
        /*0034*/ 	.word	0x00000001
        /*0038*/ 	.word	0x00000001


	//----- nvinfo : EIATTR_CBANK_PARAM_SIZE
	.align		4
.L_138:
        /*003c*/ 	.byte	0x03, 0x19
        /*003e*/ 	.short	0x0438


	//----- nvinfo : EIATTR_PARAM_CBANK
	.align		4
        /*0040*/ 	.byte	0x04, 0x0a
        /*0042*/ 	.short	(.L_140 - .L_139)
	.align		4
.L_139:
        /*0044*/ 	.word	index@(.nv.constant0._ZN7cutlass13device_kernelIN5flash19enable_sm80_to_sm89INS1_16FlashAttnFwdSm80INS1_25CollectiveMainloopFwdSm80ILi4ELi1ELb0EN4cute5tupleIJNS5_1CILi128EEENS7_ILi48EEENS7_ILi96EEEEEELi96ENS_10bfloat16_tEfNS_4arch4Sm80ELb0ELb0ELb1ELb1ELb0ELb0ELb1ELb1EEENS1_21CollectiveEpilogueFwdINS6_IJS8_SA_S9_EEENS6_IJNS7_ILi1EEESI_SI_EEESC_SE_Li128ELb1ELb1ELb1ELb0EEENS1_36VarlenDynamicPersistentTileSchedulerILi128ELi48ELi128ELi128ELb1ELb1ELb0ELb0ELb1ELb1EEEEEEEEEvNT_6ParamsE)
        /*0048*/ 	.short	0x0210
        /*004a*/ 	.short	0x0438


	//----- nvinfo : EIATTR_SW_WAR
	.align		4
.L_140:
        /*004c*/ 	.byte	0x04, 0x36
        /*004e*/ 	.short	(.L_142 - .L_141)
.L_141:
        /*0050*/ 	.word	0x00000008
.L_142:


//--------------------- .nv.info._ZN7cutlass13device_kernelIN5flash19enable_sm80_to_sm89INS1_16FlashAttnFwdSm80INS1_25CollectiveMainloopFwdSm80ILi4ELi1ELb0EN4cute5tupleIJNS5_1CILi128EEENS7_ILi48EEENS7_ILi96EEEEEELi96ENS_10bfloat16_tEfNS_4arch4Sm80ELb0ELb0ELb1ELb1ELb0ELb1ELb1ELb1EEENS1_21CollectiveEpilogueFwdINS6_IJS8_SA_S9_EEENS6_IJNS7_ILi1EEESI_SI_EEESC_SE_Li128ELb1ELb1ELb1ELb0EEENS1_36VarlenDynamicPersistentTileSchedulerILi128ELi48ELi128ELi128ELb1ELb1ELb0ELb0ELb1ELb1EEEEEEEEEvNT_6ParamsE --------------------------
	.section	.nv.info._ZN7cutlass13device_kernelIN5flash19enable_sm80_to_sm89INS1_16FlashAttnFwdSm80INS1_25CollectiveMainloopFwdSm80ILi4ELi1ELb0EN4cute5tupleIJNS5_1CILi128EEENS7_ILi48EEENS7_ILi96EEEEEELi96ENS_10bfloat16_tEfNS_4arch4Sm80ELb0ELb0ELb1ELb1ELb0ELb1ELb1ELb1EEENS1_21CollectiveEpilogueFwdINS6_IJS8_SA_S9_EEENS6_IJNS7_ILi1EEESI_SI_EEESC_SE_Li128ELb1ELb1ELb1ELb0EEENS1_36VarlenDynamicPersistentTileSchedulerILi128ELi48ELi128ELi128ELb1ELb1ELb0ELb0ELb1ELb1EEEEEEEEEvNT_6ParamsE,"",@"SHT_CUDA_INFO"
	.sectionflags	@""
	.align	4


	//----- nvinfo : EIATTR_CUDA_API_VERSION
	.align		4
        /*0000*/ 	.byte	0x04, 0x37
        /*0002*/ 	.short	(.L_144 - .L_143)
.L_143:
        /*0004*/ 	.word	0x00000082


	//----- nvinfo : EIATTR_KPARAM_INFO
	.align		4
.L_144:
        /*0008*/ 	.byte	0x04, 0x17
        /*000a*/ 	.short	(.L_146 - .L_145)
.L_145:
        /*000c*/ 	.word	0x00000000
        /*0010*/ 	.short	0x0000
        /*0012*/ 	.short	0x0000
        /*0014*/ 	.byte	0x00, 0xf0, 0xe1, 0x10


	//----- nvinfo : EIATTR_SPARSE_MMA_MASK
	.align		4
.L_146:
        /*0018*/ 	.byte	0x03, 0x50
        /*001a*/ 	.short	0x0000


	//----- nvinfo : EIATTR_MAXREG_COUNT
	.align		4
        /*001c*/ 	.byte	0x03, 0x1b
        /*001e*/ 	.short	0x00ff


	//----- nvinfo : EIATTR_MERCURY_ISA_VERSION
	.align		4
        /*0020*/ 	.byte	0x03, 0x5f
        /*0022*/ 	.short	0x0101


	//----- nvinfo : EIATTR_EXIT_INSTR_OFFSETS
	.align		4
        /*0024*/ 	.byte	0x04, 0x1c
        /*0026*/ 	.short	(.L_148 - .L_147)


	//   ....[0]....
.L_147:
        /*0028*/ 	.word	0x00000010


	//----- nvinfo : EIATTR_MAX_THREADS
	.align		4
.L_148:
        /*002c*/ 	.byte	0x04, 0x05
        /*002e*/ 	.short	(.L_150 - .L_149)
.L_149:
        /*0030*/ 	.word	0x00000080
        /*0034*/ 	.word	0x00000001
        /*0038*/ 	.word	0x00000001


	//----- nvinfo : EIATTR_CBANK_PARAM_SIZE
	.align		4
.L_150:
        /*003c*/ 	.byte	0x03, 0x19
        /*003e*/ 	.short	0x0438


	//----- nvinfo : EIATTR_PARAM_CBANK
	.align		4
        /*0040*/ 	.byte	0x04, 0x0a
        /*0042*/ 	.short	(.L_152 - .L_151)
	.align		4
.L_151:
        /*0044*/ 	.word	index@(.nv.constant0._ZN7cutlass13device_kernelIN5flash19enable_sm80_to_sm89INS1_16FlashAttnFwdSm80INS1_25CollectiveMainloopFwdSm80ILi4ELi1ELb0EN4cute5tupleIJNS5_1CILi128EEENS7_ILi48EEENS7_ILi96EEEEEELi96ENS_10bfloat16_tEfNS_4arch4Sm80ELb0ELb0ELb1ELb1ELb0ELb1ELb1ELb1EEENS1_21CollectiveEpilogueFwdINS6_IJS8_SA_S9_EEENS6_IJNS7_ILi1EEESI_SI_EEESC_SE_Li128ELb1ELb1ELb1ELb0EEENS1_36VarlenDynamicPersistentTileSchedulerILi128ELi48ELi128ELi128ELb1ELb1ELb0ELb0ELb1ELb1EEEEEEEEEvNT_6ParamsE)
        /*0048*/ 	.short	0x0210
        /*004a*/ 	.short	0x0438


	//----- nvinfo : EIATTR_SW_WAR
	.align		4
.L_152:
        /*004c*/ 	.byte	0x04, 0x36
        /*004e*/ 	.short	(.L_154 - .L_153)
.L_153:
        /*0050*/ 	.word	0x00000008
.L_154:


//--------------------- .nv.info._ZN7cutlass13device_kernelIN5flash19enable_sm80_to_sm89INS1_16FlashAttnFwdSm80INS1_25CollectiveMainloopFwdSm80ILi4ELi1ELb0EN4cute5tupleIJNS5_1CILi128EEENS7_ILi48EEENS7_ILi96EEEEEELi96ENS_10bfloat16_tEfNS_4arch4Sm80ELb0ELb1ELb1ELb0ELb0ELb0ELb1ELb1EEENS1_21CollectiveEpilogueFwdINS6_IJS8_SA_S9_EEENS6_IJNS7_ILi1EEESI_SI_EEESC_SE_Li128ELb0ELb1ELb1ELb0EEENS1_19SingleTileSchedulerILb0ELb1ELb1ELi128EEEEEEEEEvNT_6ParamsE --------------------------
	.section	.nv.info._ZN7cutlass13device_kernelIN5flash19enable_sm80_to_sm89INS1_16FlashAttnFwdSm80INS1_25CollectiveMainloopFwdSm80ILi4ELi1ELb0EN4cute5tupleIJNS5_1CILi128EEENS7_ILi48EEENS7_ILi96EEEEEELi96ENS_10bfloat16_tEfNS_4arch4Sm80ELb0ELb1ELb1ELb0ELb0ELb0ELb1ELb1EEENS1_21CollectiveEpilogueFwdINS6_IJS8_SA_S9_EEENS6_IJNS7_ILi1EEESI_SI_EEESC_SE_Li128ELb0ELb1ELb1ELb0EEENS1_19SingleTileSchedulerILb0ELb1ELb1ELi128EEEEEEEEEvNT_6ParamsE,"",@"SHT_CUDA_INFO"
	.sectionflags	@""
	.align	4


	//----- nvinfo : EIATTR_CUDA_API_VERSION
	.align		4
        /*0000*/ 	.byte	0x04, 0x37
        /*0002*/ 	.short	(.L_156 - .L_155)
.L_155:
        /*0004*/ 	.word	0x00000082


	//----- nvinfo : EIATTR_KPARAM_INFO
	.align		4
.L_156:
        /*0008*/ 	.byte	0x04, 0x17
        /*000a*/ 	.short	(.L_158 - .L_157)
.L_157:
        /*000c*/ 	.word	0x00000000
        /*0010*/ 	.short	0x0000
        /*0012*/ 	.short	0x0000
        /*0014*/ 	.byte	0x00, 0xf0, 0x61, 0x10


	//----- nvinfo : EIATTR_SPARSE_MMA_MASK
	.align		4
.L_158:
        /*0018*/ 	.byte	0x03, 0x50
        /*001a*/ 	.short	0x0000


	//----- nvinfo : EIATTR_MAXREG_COUNT
	.align		4
        /*001c*/ 	.byte	0x03, 0x1b
        /*001e*/ 	.short	0x00ff


	//----- nvinfo : EIATTR_MERCURY_ISA_VERSION
	.align		4
        /*0020*/ 	.byte	0x03, 0x5f
        /*0022*/ 	.short	0x0101


	//----- nvinfo : EIATTR_EXIT_INSTR_OFFSETS
	.align		4
        /*0024*/ 	.byte	0x04, 0x1c
        /*0026*/ 	.short	(.L_160 - .L_159)


	//   ....[0]....
.L_159:
        /*0028*/ 	.word	0x00000010


	//----- nvinfo : EIATTR_MAX_THREADS
	.align		4
.L_160:
        /*002c*/ 	.byte	0x04, 0x05
        /*002e*/ 	.short	(.L_162 - .L_161)
.L_161:
        /*0030*/ 	.word	0x00000080
        /*0034*/ 	.word	0x00000001
        /*0038*/ 	.word	0x00000001


	//----- nvinfo : EIATTR_CBANK_PARAM_SIZE
	.align		4
.L_162:
        /*003c*/ 	.byte	0x03, 0x19
        /*003e*/ 	.short	0x0418


	//----- nvinfo : EIATTR_PARAM_CBANK
	.align		4
        /*0040*/ 	.byte	0x04, 0x0a
        /*0042*/ 	.short	(.L_164 - .L_163)
	.align		4
.L_163:
        /*0044*/ 	.word	index@(.nv.constant0._ZN7cutlass13device_kernelIN5flash19enable_sm80_to_sm89INS1_16FlashAttnFwdSm80INS1_25CollectiveMainloopFwdSm80ILi4ELi1ELb0EN4cute5tupleIJNS5_1CILi128EEENS7_ILi48EEENS7_ILi96EEEEEELi96ENS_10bfloat16_tEfNS_4arch4Sm80ELb0ELb1ELb1ELb0ELb0ELb0ELb1ELb1EEENS1_21CollectiveEpilogueFwdINS6_IJS8_SA_S9_EEENS6_IJNS7_ILi1EEESI_SI_EEESC_SE_Li128ELb0ELb1ELb1ELb0EEENS1_19SingleTileSchedulerILb0ELb1ELb1ELi128EEEEEEEEEvNT_6ParamsE)
        /*0048*/ 	.short	0x0210
        /*004a*/ 	.short	0x0418


	//----- nvinfo : EIATTR_SW_WAR
	.align		4
.L_164:
        /*004c*/ 	.byte	0x04, 0x36
        /*004e*/ 	.short	(.L_166 - .L_165)
.L_165:
        /*0050*/ 	.word	0x00000008
.L_166:


//--------------------- .nv.info._ZN7cutlass13device_kernelIN5flash19enable_sm80_to_sm89INS1_16FlashAttnFwdSm80INS1_25CollectiveMainloopFwdSm80ILi4ELi1ELb0EN4cute5tupleIJNS5_1CILi128EEENS7_ILi48EEENS7_ILi96EEEEEELi96ENS_10bfloat16_tEfNS_4arch4Sm80ELb0ELb1ELb1ELb1ELb0ELb0ELb1ELb1EEENS1_21CollectiveEpilogueFwdINS6_IJS8_SA_S9_EEENS6_IJNS7_ILi1EEESI_SI_EEESC_SE_Li128ELb1ELb1ELb1ELb0EEENS1_36VarlenDynamicPersistentTileSchedulerILi128ELi48ELi128ELi128ELb1ELb1ELb0ELb1ELb0ELb1EEEEEEEEEvNT_6ParamsE --------------------------
	.section	.nv.info._ZN7cutlass13device_kernelIN5flash19enable_sm80_to_sm89INS1_16FlashAttnFwdSm80INS1_25CollectiveMainloopFwdSm80ILi4ELi1ELb0EN4cute5tupleIJNS5_1CILi128EEENS7_ILi48EEENS7_ILi96EEEEEELi96ENS_10bfloat16_tEfNS_4arch4Sm80ELb0ELb1ELb1ELb1ELb0ELb0ELb1ELb1EEENS1_21CollectiveEpilogueFwdINS6_IJS8_SA_S9_EEENS6_IJNS7_ILi1EEESI_SI_EEESC_SE_Li128ELb1ELb1ELb1ELb0EEENS1_36VarlenDynamicPersistentTileSchedulerILi128ELi48ELi128ELi128ELb1ELb1ELb0ELb1ELb0ELb1EEEEEEEEEvNT_6ParamsE,"",@"SHT_CUDA_INFO"
	.sectionflags	@""
	.align	4


	//----- nvinfo : EIATTR_CUDA_API_VERSION
	.align		4
        /*0000*/ 	.byte	0x04, 0x37
        /*0002*/ 	.short	(.L_168 - .L_167)
.L_167:
        /*0004*/ 	.word	0x00000082


	//----- nvinfo : EIATTR_KPARAM_INFO
	.align		4
.L_168:
        /*0008*/ 	.byte	0x04, 0x17
        /*000a*/ 	.short	(.L_170 - .L_169)
.L_169:
        /*000c*/ 	.word	0x00000000
        /*0010*/ 	.short	0x0000
        /*0012*/ 	.short	0x0000
        /*0014*/ 	.byte	0x00, 0xf0, 0xe1, 0x10


	//----- nvinfo : EIATTR_SPARSE_MMA_MASK
	.align		4
.L_170:
        /*0018*/ 	.byte	0x03, 0x50
        /*001a*/ 	.short	0x0000


	//----- nvinfo : EIATTR_MAXREG_COUNT
	.align		4
        /*001c*/ 	.byte	0x03, 0x1b
        /*001e*/ 	.short	0x00ff


	//----- nvinfo : EIATTR_MERCURY_ISA_VERSION
	.align		4
        /*0020*/ 	.byte	0x03, 0x5f
        /*0022*/ 	.short	0x0101


	//----- nvinfo : EIATTR_EXIT_INSTR_OFFSETS
	.align		4
        /*0024*/ 	.byte	0x04, 0x1c
        /*0026*/ 	.short	(.L_172 - .L_171)


	//   ....[0]....
.L_171:
        /*0028*/ 	.word	0x00000010


	//----- nvinfo : EIATTR_MAX_THREADS
	.align		4
.L_172:
        /*002c*/ 	.byte	0x04, 0x05
        /*002e*/ 	.short	(.L_174 - .L_173)
.L_173:
        /*0030*/ 	.word	0x00000080
        /*0034*/ 	.word	0x00000001
        /*0038*/ 	.word	0x00000001


	//----- nvinfo : EIATTR_CBANK_PARAM_SIZE
	.align		4
.L_174:
        /*003c*/ 	.byte	0x03, 0x19
        /*003e*/ 	.short	0x0438


	//----- nvinfo : EIATTR_PARAM_CBANK
	.align		4
        /*0040*/ 	.byte	0x04, 0x0a
        /*0042*/ 	.short	(.L_176 - .L_175)
	.align		4
.L_175:
        /*0044*/ 	.word	index@(.nv.constant0._ZN7cutlass13device_kernelIN5flash19enable_sm80_to_sm89INS1_16FlashAttnFwdSm80INS1_25CollectiveMainloopFwdSm80ILi4ELi1ELb0EN4cute5tupleIJNS5_1CILi128EEENS7_ILi48EEENS7_ILi96EEEEEELi96ENS_10bfloat16_tEfNS_4arch4Sm80ELb0ELb1ELb1ELb1ELb0ELb0ELb1ELb1EEENS1_21CollectiveEpilogueFwdINS6_IJS8_SA_S9_EEENS6_IJNS7_ILi1EEESI_SI_EEESC_SE_Li128ELb1ELb1ELb1ELb0EEENS1_36VarlenDynamicPersistentTileSchedulerILi128ELi48ELi128ELi128ELb1ELb1ELb0ELb1ELb0ELb1EEEEEEEEEvNT_6ParamsE)
        /*0048*/ 	.short	0x0210
        /*004a*/ 	.short	0x0438


	//----- nvinfo : EIATTR_SW_WAR
	.align		4
.L_176:
        /*004c*/ 	.byte	0x04, 0x36
        /*004e*/ 	.short	(.L_178 - .L_177)
.L_177:
        /*0050*/ 	.word	0x00000008
.L_178:


//--------------------- .nv.info._ZN7cutlass13device_kernelIN5flash19enable_sm80_to_sm89INS1_16FlashAttnFwdSm80INS1_25CollectiveMainloopFwdSm80ILi4ELi1ELb0EN4cute5tupleIJNS5_1CILi128EEENS7_ILi48EEENS7_ILi96EEEEEELi96ENS_10bfloat16_tEfNS_4arch4Sm80ELb0ELb1ELb1ELb1ELb0ELb1ELb1ELb1EEENS1_21CollectiveEpilogueFwdINS6_IJS8_SA_S9_EEENS6_IJNS7_ILi1EEESI_SI_EEESC_SE_Li128ELb1ELb1ELb1ELb0EEENS1_36VarlenDynamicPersistentTileSchedulerILi128ELi48ELi128ELi128ELb1ELb1ELb0ELb1ELb0ELb1EEEEEEEEEvNT_6ParamsE --------------------------
	.section	.nv.info._ZN7cutlass13device_kernelIN5flash19enable_sm80_to_sm89INS1_16FlashAttnFwdSm80INS1_25CollectiveMainloopFwdSm80ILi4ELi1ELb0EN4cute5tupleIJNS5_1CILi128EEENS7_ILi48EEENS7_ILi96EEEEEELi96ENS_10bfloat16_tEfNS_4arch4Sm80ELb0ELb1ELb1ELb1ELb0ELb1ELb1ELb1EEENS1_21CollectiveEpilogueFwdINS6_IJS8_SA_S9_EEENS6_IJNS7_ILi1EEESI_SI_EEESC_SE_Li128ELb1ELb1ELb1ELb0EEENS1_36VarlenDynamicPersistentTileSchedulerILi128ELi48ELi128ELi128ELb1ELb1ELb0ELb1ELb0ELb1EEEEEEEEEvNT_6ParamsE,"",@"SHT_CUDA_INFO"
	.sectionflags	@""
	.align	4


	//----- nvinfo : EIATTR_CUDA_API_VERSION
	.align		4
        /*0000*/ 	.byte	0x04, 0x37
        /*0002*/ 	.short	(.L_180 - .L_179)
.L_179:
        /*0004*/ 	.word	0x00000082


	//----- nvinfo : EIATTR_KPARAM_INFO
	.align		4
.L_180:
        /*0008*/ 	.byte	0x04, 0x17
        /*000a*/ 	.short	(.L_182 - .L_181)
.L_181:
        /*000c*/ 	.word	0x00000000
        /*0010*/ 	.short	0x0000
        /*0012*/ 	.short	0x0000
        /*0014*/ 	.byte	0x00, 0xf0, 0xe1, 0x10


	//----- nvinfo : EIATTR_SPARSE_MMA_MASK
	.align		4
.L_182:
        /*0018*/ 	.byte	0x03, 0x50
        /*001a*/ 	.short	0x0000


	//----- nvinfo : EIATTR_MAXREG_COUNT
	.align		4
        /*001c*/ 	.byte	0x03, 0x1b
        /*001e*/ 	.short	0x00ff


	//----- nvinfo : EIATTR_MERCURY_ISA_VERSION
	.align		4
        /*0020*/ 	.byte	0x03, 0x5f
        /*0022*/ 	.short	0x0101


	//----- nvinfo : EIATTR_EXIT_INSTR_OFFSETS
	.align		4
        /*0024*/ 	.byte	0x04, 0x1c
        /*0026*/ 	.short	(.L_184 - .L_183)


	//   ....[0]....
.L_183:
        /*0028*/ 	.word	0x00000010


	//----- nvinfo : EIATTR_MAX_THREADS
	.align		4
.L_184:
        /*002c*/ 	.byte	0x04, 0x05
        /*002e*/ 	.short	(.L_186 - .L_185)
.L_185:
        /*0030*/ 	.word	0x00000080
        /*0034*/ 	.word	0x00000001
        /*0038*/ 	.word	0x00000001


	//----- nvinfo : EIATTR_CBANK_PARAM_SIZE
	.align		4
.L_186:
        /*003c*/ 	.byte	0x03, 0x19
        /*003e*/ 	.short	0x0438


	//----- nvinfo : EIATTR_PARAM_CBANK
	.align		4
        /*0040*/ 	.byte	0x04, 0x0a
        /*0042*/ 	.short	(.L_188 - .L_187)
	.align		4
.L_187:
        /*0044*/ 	.word	index@(.nv.constant0._ZN7cutlass13device_kernelIN5flash19enable_sm80_to_sm89INS1_16FlashAttnFwdSm80INS1_25CollectiveMainloopFwdSm80ILi4ELi1ELb0EN4cute5tupleIJNS5_1CILi128EEENS7_ILi48EEENS7_ILi96EEEEEELi96ENS_10bfloat16_tEfNS_4arch4Sm80ELb0ELb1ELb1ELb1ELb0ELb1ELb1ELb1EEENS1_21CollectiveEpilogueFwdINS6_IJS8_SA_S9_EEENS6_IJNS7_ILi1EEESI_SI_EEESC_SE_Li128ELb1ELb1ELb1ELb0EEENS1_36VarlenDynamicPersistentTileSchedulerILi128ELi48ELi128ELi128ELb1ELb1ELb0ELb1ELb0ELb1EEEEEEEEEvNT_6ParamsE)
        /*0048*/ 	.short	0x0210
        /*004a*/ 	.short	0x0438


	//----- nvinfo : EIATTR_SW_WAR
	.align		4
.L_188:
        /*004c*/ 	.byte	0x04, 0x36
        /*004e*/ 	.short	(.L_190 - .L_189)
.L_189:
        /*0050*/ 	.word	0x00000008
.L_190:


//--------------------- .nv.info._ZN7cutlass13device_kernelIN5flash19enable_sm80_to_sm89INS1_16FlashAttnFwdSm80INS1_25CollectiveMainloopFwdSm80ILi4ELi1ELb0EN4cute5tupleIJNS5_1CILi128EEENS7_ILi64EEENS7_ILi96EEEEEELi96ENS_10bfloat16_tEfNS_4arch4Sm80ELb1ELb0ELb1ELb0ELb0ELb0ELb1ELb1EEENS1_21CollectiveEpilogueFwdINS6_IJS8_SA_S9_EEENS6_IJNS7_ILi1EEESI_SI_EEESC_SE_Li128ELb0ELb1ELb1ELb0EEENS1_30DynamicPersistentTileSchedulerILi128ELi128ELb1ELb1ELb0EEEEEEEEEvNT_6ParamsE --------------------------
	.section	.nv.info._ZN7cutlass13device_kernelIN5flash19enable_sm80_to_sm89INS1_16FlashAttnFwdSm80INS1_25CollectiveMainloopFwdSm80ILi4ELi1ELb0EN4cute5tupleIJNS5_1CILi128EEENS7_ILi64EEENS7_ILi96EEEEEELi96ENS_10bfloat16_tEfNS_4arch4Sm80ELb1ELb0ELb1ELb0ELb0ELb0ELb1ELb1EEENS1_21CollectiveEpilogueFwdINS6_IJS8_SA_S9_EEENS6_IJNS7_ILi1EEESI_SI_EEESC_SE_Li128ELb0ELb1ELb1ELb0EEENS1_30DynamicPersistentTileSchedulerILi128ELi128ELb1ELb1ELb0EEEEEEEEEvNT_6ParamsE,"",@"SHT_CUDA_INFO"
	.sectionflags	@""
	.align	4


	//----- nvinfo : EIATTR_CUDA_API_VERSION
	.align		4
        /*0000*/ 	.byte	0x04, 0x37
        /*0002*/ 	.short	(.L_192 - .L_191)
.L_191:
        /*0004*/ 	.word	0x00000082


	//----- nvinfo : EIATTR_KPARAM_INFO
	.align		4
.L_192:
        /*0008*/ 	.byte	0x04, 0x17
        /*000a*/ 	.short	(.L_194 - .L_193)
.L_193:
        /*000c*/ 	.word	0x00000000
        /*0010*/ 	.short	0x0000
        /*0012*/ 	.short	0x0000
        /*0014*/ 	.byte	0x00, 0xf0, 0xa1, 0x10


	//----- nvinfo : EIATTR_SPARSE_MMA_MASK
	.align		4
.L_194:
        /*0018*/ 	.byte	0x03, 0x50
        /*001a*/ 	.short	0x0000


	//----- nvinfo : EIATTR_MAXREG_COUNT
	.align		4
        /*001c*/ 	.byte	0x03, 0x1b
        /*001e*/ 	.short	0x00ff


	//----- nvinfo : EIATTR_MERCURY_ISA_VERSION
	.align		4
        /*0020*/ 	.byte	0x03, 0x5f
        /*0022*/ 	.short	0x0101


	//----- nvinfo : EIATTR_EXIT_INSTR_OFFSETS
	.align		4
        /*0024*/ 	.byte	0x04, 0x1c
        /*0026*/ 	.short	(.L_196 - .L_195)


	//   ....[0]....
.L_195:
        /*0028*/ 	.word	0x00000010


	//----- nvinfo : EIATTR_MAX_THREADS
	.align		4
.L_196:
        /*002c*/ 	.byte	0x04, 0x05
        /*002e*/ 	.short	(.L_198 - .L_197)
.L_197:
        /*0030*/ 	.word	0x00000080
        /*0034*/ 	.word	0x00000001
        /*0038*/ 	.word	0x00000001


	//----- nvinfo : EIATTR_CBANK_PARAM_SIZE
	.align		4
.L_198:
        /*003c*/ 	.byte	0x03, 0x19
        /*003e*/ 	.short	0x0428


	//----- nvinfo : EIATTR_PARAM_CBANK
	.align		4
        /*0040*/ 	.byte	0x04, 0x0a
        /*0042*/ 	.short	(.L_200 - .L_199)
	.align		4
.L_199:
        /*0044*/ 	.word	index@(.nv.constant0._ZN7cutlass13device_kernelIN5flash19enable_sm80_to_sm89INS1_16FlashAttnFwdSm80INS1_25CollectiveMainloopFwdSm80ILi4ELi1ELb0EN4cute5tupleIJNS5_1CILi128EEENS7_ILi64EEENS7_ILi96EEEEEELi96ENS_10bfloat16_tEfNS_4arch4Sm80ELb1ELb0ELb1ELb0ELb0ELb0ELb1ELb1EEENS1_21CollectiveEpilogueFwdINS6_IJS8_SA_S9_EEENS6_IJNS7_ILi1EEESI_SI_EEESC_SE_Li128ELb0ELb1ELb1ELb0EEENS1_30DynamicPersistentTileSchedulerILi128ELi128ELb1ELb1ELb0EEEEEEEEEvNT_6ParamsE)
        /*0048*/ 	.short	0x0210
        /*004a*/ 	.short	0x0428


	//----- nvinfo : EIATTR_SW_WAR
	.align		4
.L_200:
        /*004c*/ 	.byte	0x04, 0x36
        /*004e*/ 	.short	(.L_202 - .L_201)
.L_201:
        /*0050*/ 	.word	0x00000008
.L_202:


//--------------------- .nv.info._ZN7cutlass13device_kernelIN5flash19enable_sm80_to_sm89INS1_16FlashAttnFwdSm80INS1_25CollectiveMainloopFwdSm80ILi4ELi1ELb0EN4cute5tupleIJNS5_1CILi128EEENS7_ILi48EEENS7_ILi96EEEEEELi96ENS_10bfloat16_tEfNS_4arch4Sm80ELb1ELb0ELb1ELb1ELb0ELb0ELb1ELb1EEENS1_21CollectiveEpilogueFwdINS6_IJS8_SA_S9_EEENS6_IJNS7_ILi1EEESI_SI_EEESC_SE_Li128ELb1ELb1ELb1ELb0EEENS1_36VarlenDynamicPersistentTileSchedulerILi128ELi48ELi128ELi128ELb1ELb1ELb0ELb1ELb1ELb1EEEEEEEEEvNT_6ParamsE --------------------------
	.section	.nv.info._ZN7cutlass13device_kernelIN5flash19enable_sm80_to_sm89INS1_16FlashAttnFwdSm80INS1_25CollectiveMainloopFwdSm80ILi4ELi1ELb0EN4cute5tupleIJNS5_1CILi128EEENS7_ILi48EEENS7_ILi96EEEEEELi96ENS_10bfloat16_tEfNS_4arch4Sm80ELb1ELb0ELb1ELb1ELb0ELb0ELb1ELb1EEENS1_21CollectiveEpilogueFwdINS6_IJS8_SA_S9_EEENS6_IJNS7_ILi1EEESI_SI_EEESC_SE_Li128ELb1ELb1ELb1ELb0EEENS1_36VarlenDynamicPersistentTileSchedulerILi128ELi48ELi128ELi128ELb1ELb1ELb0ELb1ELb1ELb1EEEEEEEEEvNT_6ParamsE,"",@"SHT_CUDA_INFO"
	.sectionflags	@""
	.align	4


	//----- nvinfo : EIATTR_CUDA_API_VERSION
	.align		4
        /*0000*/ 	.byte	0x04, 0x37
        /*0002*/ 	.short	(.L_204 - .L_203)
.L_203:
        /*0004*/ 	.word	0x00000082


	//----- nvinfo : EIATTR_KPARAM_INFO
	.align		4
.L_204:
        /*0008*/ 	.byte	0x04, 0x17
        /*000a*/ 	.short	(.L_206 - .L_205)
.L_205:
        /*000c*/ 	.word	0x00000000
        /*0010*/ 	.short	0x0000
        /*0012*/ 	.short	0x0000
        /*0014*/ 	.byte	0x00, 0xf0, 0xe1, 0x10


	//----- nvinfo : EIATTR_SPARSE_MMA_MASK
	.align		4
.L_206:
        /*0018*/ 	.byte	0x03, 0x50
        /*001a*/ 	.short	0x0000


	//----- nvinfo : EIATTR_MAXREG_COUNT
	.align		4
        /*001c*/ 	.byte	0x03, 0x1b
        /*001e*/ 	.short	0x00ff


	//----- nvinfo : EIATTR_MERCURY_ISA_VERSION
	.align		4
        /*0020*/ 	.byte	0x03, 0x5f
        /*0022*/ 	.short	0x0101


	//----- nvinfo : EIATTR_EXIT_INSTR_OFFSETS
	.align		4
        /*0024*/ 	.byte	0x04, 0x1c
        /*0026*/ 	.short	(.L_208 - .L_207)


	//   ....[0]....
.L_207:
        /*0028*/ 	.word	0x00000010


	//----- nvinfo : EIATTR_MAX_THREADS
	.align		4
.L_208:
        /*002c*/ 	.byte	0x04, 0x05
        /*002e*/ 	.short	(.L_210 - .L_209)
.L_209:
        /*0030*/ 	.word	0x00000080
        /*0034*/ 	.word	0x00000001
        /*0038*/ 	.word	0x00000001


	//----- nvinfo : EIATTR_CBANK_PARAM_SIZE
	.align		4
.L_210:
        /*003c*/ 	.byte	0x03, 0x19
        /*003e*/ 	.short	0x0438


	//----- nvinfo : EIATTR_PARAM_CBANK
	.align		4
        /*0040*/ 	.byte	0x04, 0x0a
        /*0042*/ 	.short	(.L_212 - .L_211)
	.align		4
.L_211:
        /*0044*/ 	.word	index@(.nv.constant0._ZN7cutlass13device_kernelIN5flash19enable_sm80_to_sm89INS1_16FlashAttnFwdSm80INS1_25CollectiveMainloopFwdSm80ILi4ELi1ELb0EN4cute5tupleIJNS5_1CILi128EEENS7_ILi48EEENS7_ILi96EEEEEELi96ENS_10bfloat16_tEfNS_4arch4Sm80ELb1ELb0ELb1ELb1ELb0ELb0ELb1ELb1EEENS1_21CollectiveEpilogueFwdINS6_IJS8_SA_S9_EEENS6_IJNS7_ILi1EEESI_SI_EEESC_SE_Li128ELb1ELb1ELb1ELb0EEENS1_36VarlenDynamicPersistentTileSchedulerILi128ELi48ELi128ELi128ELb1ELb1ELb0ELb1ELb1ELb1EEEEEEEEEvNT_6ParamsE)
        /*0048*/ 	.short	0x0210
        /*004a*/ 	.short	0x0438


	//----- nvinfo : EIATTR_SW_WAR
	.align		4
.L_212:
        /*004c*/ 	.byte	0x04, 0x36
        /*004e*/ 	.short	(.L_214 - .L_213)
.L_213:
        /*0050*/ 	.word	0x00000008
.L_214:


//--------------------- .nv.info._ZN7cutlass13device_kernelIN5flash19enable_sm80_to_sm89INS1_16FlashAttnFwdSm80INS1_25CollectiveMainloopFwdSm80ILi4ELi1ELb0EN4cute5tupleIJNS5_1CILi128EEENS7_ILi48EEENS7_ILi96EEEEEELi96ENS_10bfloat16_tEfNS_4arch4Sm80ELb1ELb0ELb1ELb1ELb0ELb1ELb1ELb1EEENS1_21CollectiveEpilogueFwdINS6_IJS8_SA_S9_EEENS6_IJNS7_ILi1EEESI_SI_EEESC_SE_Li128ELb1ELb1ELb1ELb0EEENS1_36VarlenDynamicPersistentTileSchedulerILi128ELi48ELi128ELi128ELb1ELb1ELb0ELb1ELb1ELb1EEEEEEEEEvNT_6ParamsE --------------------------
	.section	.nv.info._ZN7cutlass13device_kernelIN5flash19enable_sm80_to_sm89INS1_16FlashAttnFwdSm80INS1_25CollectiveMainloopFwdSm80ILi4ELi1ELb0EN4cute5tupleIJNS5_1CILi128EEENS7_ILi48EEENS7_ILi96EEEEEELi96ENS_10bfloat16_tEfNS_4arch4Sm80ELb1ELb0ELb1ELb1ELb0ELb1ELb1ELb1EEENS1_21CollectiveEpilogueFwdINS6_IJS8_SA_S9_EEENS6_IJNS7_ILi1EEESI_SI_EEESC_SE_Li128ELb1ELb1ELb1ELb0EEENS1_36VarlenDynamicPersistentTileSchedulerILi128ELi48ELi128ELi128ELb1ELb1ELb0ELb1ELb1ELb1EEEEEEEEEvNT_6ParamsE,"",@"SHT_CUDA_INFO"
	.sectionflags	@""
	.align	4


	//----- nvinfo : EIATTR_CUDA_API_VERSION
	.align		4
        /*0000*/ 	.byte	0x04, 0x37
        /*0002*/ 	.short	(.L_216 - .L_215)
.L_215:
        /*0004*/ 	.word	0x00000082


	//----- nvinfo : EIATTR_KPARAM_INFO
	.align		4
.L_216:
        /*0008*/ 	.byte	0x04, 0x17
        /*000a*/ 	.short	(.L_218 - .L_217)
.L_217:
        /*000c*/ 	.word	0x00000000
        /*0010*/ 	.short	0x0000
        /*0012*/ 	.short	0x0000
        /*0014*/ 	.byte	0x00, 0xf0, 0xe1, 0x10


	//----- nvinfo : EIATTR_SPARSE_MMA_MASK
	.align		4
.L_218:
        /*0018*/ 	.byte	0x03, 0x50
        /*001a*/ 	.short	0x0000


	//----- nvinfo : EIATTR_MAXREG_COUNT
	.align		4
        /*001c*/ 	.byte	0x03, 0x1b
        /*001e*/ 	.short	0x00ff


	//----- nvinfo : EIATTR_MERCURY_ISA_VERSION
	.align		4
        /*0020*/ 	.byte	0x03, 0x5f
        /*0022*/ 	.short	0x0101


	//----- nvinfo : EIATTR_EXIT_INSTR_OFFSETS
	.align		4
        /*0024*/ 	.byte	0x04, 0x1c
        /*0026*/ 	.short	(.L_220 - .L_219)


	//   ....[0]....
.L_219:
        /*0028*/ 	.word	0x00000010


	//----- nvinfo : EIATTR_MAX_THREADS
	.align		4
.L_220:
        /*002c*/ 	.byte	0x04, 0x05
        /*002e*/ 	.short	(.L_222 - .L_221)
.L_221:
        /*0030*/ 	.word	0x00000080
        /*0034*/ 	.word	0x00000001
        /*0038*/ 	.word	0x00000001


	//----- nvinfo : EIATTR_CBANK_PARAM_SIZE
	.align		4
.L_222:
        /*003c*/ 	.byte	0x03, 0x19
        /*003e*/ 	.short	0x0438


	//----- nvinfo : EIATTR_PARAM_CBANK
	.align		4
        /*0040*/ 	.byte	0x04, 0x0a
        /*0042*/ 	.short	(.L_224 - .L_223)
	.align		4
.L_223:
        /*0044*/ 	.word	index@(.nv.constant0._ZN7cutlass13device_kernelIN5flash19enable_sm80_to_sm89INS1_16FlashAttnFwdSm80INS1_25CollectiveMainloopFwdSm80ILi4ELi1ELb0EN4cute5tupleIJNS5_1CILi128EEENS7_ILi48EEENS7_ILi96EEEEEELi96ENS_10bfloat16_tEfNS_4arch4Sm80ELb1ELb0ELb1ELb1ELb0ELb1ELb1ELb1EEENS1_21CollectiveEpilogueFwdINS6_IJS8_SA_S9_EEENS6_IJNS7_ILi1EEESI_SI_EEESC_SE_Li128ELb1ELb1ELb1ELb0EEENS1_36VarlenDynamicPersistentTileSchedulerILi128ELi48ELi128ELi128ELb1ELb1ELb0ELb1ELb1ELb1EEEEEEEEEvNT_6ParamsE)
        /*0048*/ 	.short	0x0210
        /*004a*/ 	.short	0x0438


	//----- nvinfo : EIATTR_SW_WAR
	.align		4
.L_224:
        /*004c*/ 	.byte	0x04, 0x36
        /*004e*/ 	.short	(.L_226 - .L_225)
.L_225:
        /*0050*/ 	.word	0x00000008
.L_226:


//--------------------- .nv.info._ZN7cutlass13device_kernelIN5flash19enable_sm80_to_sm89INS1_16FlashAttnFwdSm80INS1_25CollectiveMainloopFwdSm80ILi4ELi1ELb0EN4cute5tupleIJNS5_1CILi128EEENS7_ILi64EEENS7_ILi96EEEEEELi96ENS_10bfloat16_tEfNS_4arch4Sm80ELb0ELb0ELb0ELb0ELb0ELb0ELb1ELb1EEENS1_21CollectiveEpilogueFwdINS6_IJS8_SA_S9_EEENS6_IJNS7_ILi1EEESI_SI_EEESC_SE_Li128ELb0ELb1ELb1ELb0EEENS1_19SingleTileSchedulerILb0ELb1ELb1ELi128EEEEEEEEEvNT_6ParamsE --------------------------
	.section	.nv.info._ZN7cutlass13device_kernelIN5flash19enable_sm80_to_sm89INS1_16FlashAttnFwdSm80INS1_25CollectiveMainloopFwdSm80ILi4ELi1ELb0EN4cute5tupleIJNS5_1CILi128EEENS7_ILi64EEENS7_ILi96EEEEEELi96ENS_10bfloat16_tEfNS_4arch4Sm80ELb0ELb0ELb0ELb0ELb0ELb0ELb1ELb1EEENS1_21CollectiveEpilogueFwdINS6_IJS8_SA_S9_EEENS6_IJNS7_ILi1EEESI_SI_EEESC_SE_Li128ELb0ELb1ELb1ELb0EEENS1_19SingleTileSchedulerILb0ELb1ELb1ELi128EEEEEEEEEvNT_6ParamsE,"",@"SHT_CUDA_INFO"
	.sectionflags	@""
	.align	4


	//----- nvinfo : EIATTR_CUDA_API_VERSION
	.align		4
        /*0000*/ 	.byte	0x04, 0x37
        /*0002*/ 	.short	(.L_228 - .L_227)
.L_227:
        /*0004*/ 	.word	0x00000082


	//----- nvinfo : EIATTR_KPARAM_INFO
	.align		4
.L_228:
        /*0008*/ 	.byte	0x04, 0x17
        /*000a*/ 	.short	(.L_230 - .L_229)
.L_229:
        /*000c*/ 	.word	0x00000000
        /*0010*/ 	.short	0x0000
        /*0012*/ 	.short	0x0000
        /*0014*/ 	.byte	0x00, 0xf0, 0x61, 0x10


	//----- nvinfo : EIATTR_SPARSE_MMA_MASK
	.align		4
.L_230:
        /*0018*/ 	.byte	0x03, 0x50
        /*001a*/ 	.short	0x0000


	//----- nvinfo : EIATTR_MAXREG_COUNT
	.align		4
        /*001c*/ 	.byte	0x03, 0x1b
        /*001e*/ 	.short	0x00ff


	//----- nvinfo : EIATTR_MERCURY_ISA_VERSION
	.align		4
        /*0020*/ 	.byte	0x03, 0x5f
        /*0022*/ 	.short	0x0101


	//----- nvinfo : EIATTR_EXIT_INSTR_OFFSETS
	.align		4
        /*0024*/ 	.byte	0x04, 0x1c
        /*0026*/ 	.short	(.L_232 - .L_231)


	//   ....[0]....
.L_231:
        /*0028*/ 	.word	0x00000010


	//----- nvinfo : EIATTR_MAX_THREADS
	.align		4
.L_232:
        /*002c*/ 	.byte	0x04, 0x05
        /*002e*/ 	.short	(.L_234 - .L_233)
.L_233:
        /*0030*/ 	.word	0x00000080
        /*0034*/ 	.word	0x00000001
        /*0038*/ 	.word	0x00000001


	//----- nvinfo : EIATTR_CBANK_PARAM_SIZE
	.align		4
.L_234:
        /*003c*/ 	.byte	0x03, 0x19
        /*003e*/ 	.short	0x0418


	//----- nvinfo : EIATTR_PARAM_CBANK
	.align		4
        /*0040*/ 	.byte	0x04, 0x0a
        /*0042*/ 	.short	(.L_236 - .L_235)
	.align		4
.L_235:
        /*0044*/ 	.word	index@(.nv.constant0._ZN7cutlass13device_kernelIN5flash19enable_sm80_to_sm89INS1_16FlashAttnFwdSm80INS1_25CollectiveMainloopFwdSm80ILi4ELi1ELb0EN4cute5tupleIJNS5_1CILi128EEENS7_ILi64EEENS7_ILi96EEEEEELi96ENS_10bfloat16_tEfNS_4arch4Sm80ELb0ELb0ELb0ELb0ELb0ELb0ELb1ELb1EEENS1_21CollectiveEpilogueFwdINS6_IJS8_SA_S9_EEENS6_IJNS7_ILi1EEESI_SI_EEESC_SE_Li128ELb0ELb1ELb1ELb0EEENS1_19SingleTileSchedulerILb0ELb1ELb1ELi128EEEEEEEEEvNT_6ParamsE)
        /*0048*/ 	.short	0x0210
        /*004a*/ 	.short	0x0418


	//----- nvinfo : EIATTR_SW_WAR
	.align		4
.L_236:
        /*004c*/ 	.byte	0x04, 0x36
        /*004e*/ 	.short	(.L_238 - .L_237)
.L_237:
        /*0050*/ 	.word	0x00000008
.L_238:


//--------------------- .nv.info._ZN7cutlass13device_kernelIN5flash19enable_sm80_to_sm89INS1_16FlashAttnFwdSm80INS1_25CollectiveMainloopFwdSm80ILi4ELi1ELb0EN4cute5tupleIJNS5_1CILi128EEENS7_ILi48EEENS7_ILi96EEEEEELi96ENS_10bfloat16_tEfNS_4arch4Sm80ELb0ELb0ELb0ELb1ELb0ELb0ELb1ELb1EEENS1_21CollectiveEpilogueFwdINS6_IJS8_SA_S9_EEENS6_IJNS7_ILi1EEESI_SI_EEESC_SE_Li128ELb1ELb1ELb1ELb0EEENS1_36VarlenDynamicPersistentTileSchedulerILi128ELi48ELi128ELi128ELb1ELb1ELb0ELb0ELb1ELb1EEEEEEEEEvNT_6ParamsE --------------------------
	.section	.nv.info._ZN7cutlass13device_kernelIN5flash19enable_sm80_to_sm89INS1_16FlashAttnFwdSm80INS1_25CollectiveMainloopFwdSm80ILi4ELi1ELb0EN4cute5tupleIJNS5_1CILi128EEENS7_ILi48EEENS7_ILi96EEEEEELi96ENS_10bfloat16_tEfNS_4arch4Sm80ELb0ELb0ELb0ELb1ELb0ELb0ELb1ELb1EEENS1_21CollectiveEpilogueFwdINS6_IJS8_SA_S9_EEENS6_IJNS7_ILi1EEESI_SI_EEESC_SE_Li128ELb1ELb1ELb1ELb0EEENS1_36VarlenDynamicPersistentTileSchedulerILi128ELi48ELi128ELi128ELb1ELb1ELb0ELb0ELb1ELb1EEEEEEEEEvNT_6ParamsE,"",@"SHT_CUDA_INFO"
	.sectionflags	@""
	.align	4


	//----- nvinfo : EIATTR_CUDA_API_VERSION
	.align		4
        /*0000*/ 	.byte	0x04, 0x37
        /*0002*/ 	.short	(.L_240 - .L_239)
.L_239:
        /*0004*/ 	.word	0x00000082


	//----- nvinfo : EIATTR_KPARAM_INFO
	.align		4
.L_240:
        /*0008*/ 	.byte	0x04, 0x17
        /*000a*/ 	.short	(.L_242 - .L_241)
.L_241:
        /*000c*/ 	.word	0x00000000
        /*0010*/ 	.short	0x0000
        /*0012*/ 	.short	0x0000
        /*0014*/ 	.byte	0x00, 0xf0, 0xe1, 0x10


	//----- nvinfo : EIATTR_SPARSE_MMA_MASK
	.align		4
.L_242:
        /*0018*/ 	.byte	0x03, 0x50
        /*001a*/ 	.short	0x0000


	//----- nvinfo : EIATTR_MAXREG_COUNT
	.align		4
        /*001c*/ 	.byte	0x03, 0x1b
        /*001e*/ 	.short	0x00ff


	//----- nvinfo : EIATTR_MERCURY_ISA_VERSION
	.align		4
        /*0020*/ 	.byte	0x03, 0x5f
        /*0022*/ 	.short	0x0101


	//----- nvinfo : EIATTR_EXIT_INSTR_OFFSETS
	.align		4
        /*0024*/ 	.byte	0x04, 0x1c
        /*0026*/ 	.short	(.L_244 - .L_243)


	//   ....[0]....
.L_243:
        /*0028*/ 	.word	0x00000010


	//----- nvinfo : EIATTR_MAX_THREADS
	.align		4
.L_244:
        /*002c*/ 	.byte	0x04, 0x05
        /*002e*/ 	.short	(.L_246 - .L_245)
.L_245:
        /*0030*/ 	.word	0x00000080
        /*0034*/ 	.word	0x00000001
        /*0038*/ 	.word	0x00000001


	//----- nvinfo : EIATTR_CBANK_PARAM_SIZE
	.align		4
.L_246:
        /*003c*/ 	.byte	0x03, 0x19
        /*003e*/ 	.short	0x0438


	//----- nvinfo : EIATTR_PARAM_CBANK
	.align		4
        /*0040*/ 	.byte	0x04, 0x0a
        /*0042*/ 	.short	(.L_248 - .L_247)
	.align		4
.L_247:
        /*0044*/ 	.word	index@(.nv.constant0._ZN7cutlass13device_kernelIN5flash19enable_sm80_to_sm89INS1_16FlashAttnFwdSm80INS1_25CollectiveMainloopFwdSm80ILi4ELi1ELb0EN4cute5tupleIJNS5_1CILi128EEENS7_ILi48EEENS7_ILi96EEEEEELi96ENS_10bfloat16_tEfNS_4arch4Sm80ELb0ELb0ELb0ELb1ELb0ELb0ELb1ELb1EEENS1_21CollectiveEpilogueFwdINS6_IJS8_SA_S9_EEENS6_IJNS7_ILi1EEESI_SI_EEESC_SE_Li128ELb1ELb1ELb1ELb0EEENS1_36VarlenDynamicPersistentTileSchedulerILi128ELi48ELi128ELi128ELb1ELb1ELb0ELb0ELb1ELb1EEEEEEEEEvNT_6ParamsE)
        /*0048*/ 	.short	0x0210
        /*004a*/ 	.short	0x0438


	//----- nvinfo : EIATTR_SW_WAR
	.align		4
.L_248:
        /*004c*/ 	.byte	0x04, 0x36
        /*004e*/ 	.short	(.L_250 - .L_249)
.L_249:
        /*0050*/ 	.word	0x00000008
.L_250:


//--------------------- .nv.info._ZN7cutlass13device_kernelIN5flash19enable_sm80_to_sm89INS1_16FlashAttnFwdSm80INS1_25CollectiveMainloopFwdSm80ILi4ELi1ELb0EN4cute5tupleIJNS5_1CILi128EEENS7_ILi48EEENS7_ILi96EEEEEELi96ENS_10bfloat16_tEfNS_4arch4Sm80ELb0ELb0ELb0ELb1ELb0ELb1ELb1ELb1EEENS1_21CollectiveEpilogueFwdINS6_IJS8_SA_S9_EEENS6_IJNS7_ILi1EEESI_SI_EEESC_SE_Li128ELb1ELb1ELb1ELb0EEENS1_36VarlenDynamicPersistentTileSchedulerILi128ELi48ELi128ELi128ELb1ELb1ELb0ELb0ELb1ELb1EEEEEEEEEvNT_6ParamsE --------------------------
	.section	.nv.info._ZN7cutlass13device_kernelIN5flash19enable_sm80_to_sm89INS1_16FlashAttnFwdSm80INS1_25CollectiveMainloopFwdSm80ILi4ELi1ELb0EN4cute5tupleIJNS5_1CILi128EEENS7_ILi48EEENS7_ILi96EEEEEELi96ENS_10bfloat16_tEfNS_4arch4Sm80ELb0ELb0ELb0ELb1ELb0ELb1ELb1ELb1EEENS1_21CollectiveEpilogueFwdINS6_IJS8_SA_S9_EEENS6_IJNS7_ILi1EEESI_SI_EEESC_SE_Li128ELb1ELb1ELb1ELb0EEENS1_36VarlenDynamicPersistentTileSchedulerILi128ELi48ELi128ELi128ELb1ELb1ELb0ELb0ELb1ELb1EEEEEEEEEvNT_6ParamsE,"",@"SHT_CUDA_INFO"
	.sectionflags	@""
	.align	4


	//----- nvinfo : EIATTR_CUDA_API_VERSION
	.align		4
        /*0000*/ 	.byte	0x04, 0x37
        /*0002*/ 	.short	(.L_252 - .L_251)
.L_251:
        /*0004*/ 	.word	0x00000082


	//----- nvinfo : EIATTR_KPARAM_INFO
	.align		4
.L_252:
        /*0008*/ 	.byte	0x04, 0x17
        /*000a*/ 	.short	(.L_254 - .L_253)
.L_253:
        /*000c*/ 	.word	0x00000000
        /*0010*/ 	.short	0x0000
        /*0012*/ 	.short	0x0000
        /*0014*/ 	.byte	0x00, 0xf0, 0xe1, 0x10


	//----- nvinfo : EIATTR_SPARSE_MMA_MASK
	.align		4
.L_254:
        /*0018*/ 	.byte	0x03, 0x50
        /*001a*/ 	.short	0x0000


	//----- nvinfo : EIATTR_MAXREG_COUNT
	.align		4
        /*001c*/ 	.byte	0x03, 0x1b
        /*001e*/ 	.short	0x00ff


	//----- nvinfo : EIATTR_MERCURY_ISA_VERSION
	.align		4
        /*0020*/ 	.byte	0x03, 0x5f
        /*0022*/ 	.short	0x0101


	//----- nvinfo : EIATTR_EXIT_INSTR_OFFSETS
	.align		4
        /*0024*/ 	.byte	0x04, 0x1c
        /*0026*/ 	.short	(.L_256 - .L_255)


	//   ....[0]....
.L_255:
        /*0028*/ 	.word	0x00000010


	//----- nvinfo : EIATTR_MAX_THREADS
	.align		4
.L_256:
        /*002c*/ 	.byte	0x04, 0x05
        /*002e*/ 	.short	(.L_258 - .L_257)
.L_257:
        /*0030*/ 	.word	0x00000080
        /*0034*/ 	.word	0x00000001
        /*0038*/ 	.word	0x00000001


	//----- nvinfo : EIATTR_CBANK_PARAM_SIZE
	.align		4
.L_258:
        /*003c*/ 	.byte	0x03, 0x19
        /*003e*/ 	.short	0x0438


	//----- nvinfo : EIATTR_PARAM_CBANK
	.align		4
        /*0040*/ 	.byte	0x04, 0x0a
        /*0042*/ 	.short	(.L_260 - .L_259)
	.align		4
.L_259:
        /*0044*/ 	.word	index@(.nv.constant0._ZN7cutlass13device_kernelIN5flash19enable_sm80_to_sm89INS1_16FlashAttnFwdSm80INS1_25CollectiveMainloopFwdSm80ILi4ELi1ELb0EN4cute5tupleIJNS5_1CILi128EEENS7_ILi48EEENS7_ILi96EEEEEELi96ENS_10bfloat16_tEfNS_4arch4Sm80ELb0ELb0ELb0ELb1ELb0ELb1ELb1ELb1EEENS1_21CollectiveEpilogueFwdINS6_IJS8_SA_S9_EEENS6_IJNS7_ILi1EEESI_SI_EEESC_SE_Li128ELb1ELb1ELb1ELb0EEENS1_36VarlenDynamicPersistentTileSchedulerILi128ELi48ELi128ELi128ELb1ELb1ELb0ELb0ELb1ELb1EEEEEEEEEvNT_6ParamsE)
        /*0048*/ 	.short	0x0210
        /*004a*/ 	.short	0x0438


	//----- nvinfo : EIATTR_SW_WAR
	.align		4
.L_260:
        /*004c*/ 	.byte	0x04, 0x36
        /*004e*/ 	.short	(.L_262 - .L_261)
.L_261:
        /*0050*/ 	.word	0x00000008
.L_262:


//--------------------- .nv.info._ZN7cutlass13device_kernelIN5flash19enable_sm80_to_sm89INS1_16FlashAttnFwdSm80INS1_25CollectiveMainloopFwdSm80ILi4ELi1ELb0EN4cute5tupleIJNS5_1CILi128EEENS7_ILi48EEENS7_ILi96EEEEEELi96ENS_10bfloat16_tEfNS_4arch4Sm80ELb0ELb1ELb0ELb0ELb0ELb0ELb1ELb1EEENS1_21CollectiveEpilogueFwdINS6_IJS8_SA_S9_EEENS6_IJNS7_ILi1EEESI_SI_EEESC_SE_Li128ELb0ELb1ELb1ELb0EEENS1_19SingleTileSchedulerILb0ELb1ELb1ELi128EEEEEEEEEvNT_6ParamsE --------------------------
	.section	.nv.info._ZN7cutlass13device_kernelIN5flash19enable_sm80_to_sm89INS1_16FlashAttnFwdSm80INS1_25CollectiveMainloopFwdSm80ILi4ELi1ELb0EN4cute5tupleIJNS5_1CILi128EEENS7_ILi48EEENS7_ILi96EEEEEELi96ENS_10bfloat16_tEfNS_4arch4Sm80ELb0ELb1ELb0ELb0ELb0ELb0ELb1ELb1EEENS1_21CollectiveEpilogueFwdINS6_IJS8_SA_S9_EEENS6_IJNS7_ILi1EEESI_SI_EEESC_SE_Li128ELb0ELb1ELb1ELb0EEENS1_19SingleTileSchedulerILb0ELb1ELb1ELi128EEEEEEEEEvNT_6ParamsE,"",@"SHT_CUDA_INFO"
	.sectionflags	@""
	.align	4


	//----- nvinfo : EIATTR_CUDA_API_VERSION
	.align		4
        /*0000*/ 	.byte	0x04, 0x37
        /*0002*/ 	.short	(.L_264 - .L_263)
.L_263:
        /*0004*/ 	.word	0x00000082


	//----- nvinfo : EIATTR_KPARAM_INFO
	.align		4
.L_264:
        /*0008*/ 	.byte	0x04, 0x17
        /*000a*/ 	.short	(.L_266 - .L_265)
.L_265:
        /*000c*/ 	.word	0x00000000
        /*0010*/ 	.short	0x0000
        /*0012*/ 	.short	0x0000
        /*0014*/ 	.byte	0x00, 0xf0, 0x61, 0x10


	//----- nvinfo : EIATTR_SPARSE_MMA_MASK
	.align		4
.L_266:
        /*0018*/ 	.byte	0x03, 0x50
        /*001a*/ 	.short	0x0000


	//----- nvinfo : EIATTR_MAXREG_COUNT
	.align		4
        /*001c*/ 	.byte	0x03, 0x1b
        /*001e*/ 	.short	0x00ff


	//----- nvinfo : EIATTR_MERCURY_ISA_VERSION
	.align		4
        /*0020*/ 	.byte	0x03, 0x5f
        /*0022*/ 	.short	0x0101


	//----- nvinfo : EIATTR_EXIT_INSTR_OFFSETS
	.align		4
        /*0024*/ 	.byte	0x04, 0x1c
        /*0026*/ 	.short	(.L_268 - .L_267)


	//   ....[0]....
.L_267:
        /*0028*/ 	.word	0x00000010


	//----- nvinfo : EIATTR_MAX_THREADS
	.align		4
.L_268:
        /*002c*/ 	.byte	0x04, 0x05
        /*002e*/ 	.short	(.L_270 - .L_269)
.L_269:
        /*0030*/ 	.word	0x00000080
        /*0034*/ 	.word	0x00000001
        /*0038*/ 	.word	0x00000001


	//----- nvinfo : EIATTR_CBANK_PARAM_SIZE
	.align		4
.L_270:
        /*003c*/ 	.byte	0x03, 0x19
        /*003e*/ 	.short	0x0418


	//----- nvinfo : EIATTR_PARAM_CBANK
	.align		4
        /*0040*/ 	.byte	0x04, 0x0a
        /*0042*/ 	.short	(.L_272 - .L_271)
	.align		4
.L_271:
        /*0044*/ 	.word	index@(.nv.constant0._ZN7cutlass13device_kernelIN5flash19enable_sm80_to_sm89INS1_16FlashAttnFwdSm80INS1_25CollectiveMainloopFwdSm80ILi4ELi1ELb0EN4cute5tupleIJNS5_1CILi128EEENS7_ILi48EEENS7_ILi96EEEEEELi96ENS_10bfloat16_tEfNS_4arch4Sm80ELb0ELb1ELb0ELb0ELb0ELb0ELb1ELb1EEENS1_21CollectiveEpilogueFwdINS6_IJS8_SA_S9_EEENS6_IJNS7_ILi1EEESI_SI_EEESC_SE_Li128ELb0ELb1ELb1ELb0EEENS1_19SingleTileSchedulerILb0ELb1ELb1ELi128EEEEEEEEEvNT_6ParamsE)
        /*0048*/ 	.short	0x0210
        /*004a*/ 	.short	0x0418


	//----- nvinfo : EIATTR_SW_WAR
	.align		4
.L_272:
        /*004c*/ 	.byte	0x04, 0x36
        /*004e*/ 	.short	(.L_274 - .L_273)
.L_273:
        /*0050*/ 	.word	0x00000008
.L_274:


//--------------------- .nv.info._ZN7cutlass13device_kernelIN5flash19enable_sm80_to_sm89INS1_16FlashAttnFwdSm80INS1_25CollectiveMainloopFwdSm80ILi4ELi1ELb0EN4cute5tupleIJNS5_1CILi128EEENS7_ILi48EEENS7_ILi96EEEEEELi96ENS_10bfloat16_tEfNS_4arch4Sm80ELb0ELb1ELb0ELb1ELb0ELb0ELb1ELb1EEENS1_21CollectiveEpilogueFwdINS6_IJS8_SA_S9_EEENS6_IJNS7_ILi1EEESI_SI_EEESC_SE_Li128ELb1ELb1ELb1ELb0EEENS1_36VarlenDynamicPersistentTileSchedulerILi128ELi48ELi128ELi128ELb1ELb1ELb0ELb1ELb0ELb1EEEEEEEEEvNT_6ParamsE --------------------------
	.section	.nv.info._ZN7cutlass13device_kernelIN5flash19enable_sm80_to_sm89INS1_16FlashAttnFwdSm80INS1_25CollectiveMainloopFwdSm80ILi4ELi1ELb0EN4cute5tupleIJNS5_1CILi128EEENS7_ILi48EEENS7_ILi96EEEEEELi96ENS_10bfloat16_tEfNS_4arch4Sm80ELb0ELb1ELb0ELb1ELb0ELb0ELb1ELb1EEENS1_21CollectiveEpilogueFwdINS6_IJS8_SA_S9_EEENS6_IJNS7_ILi1EEESI_SI_EEESC_SE_Li128ELb1ELb1ELb1ELb0EEENS1_36VarlenDynamicPersistentTileSchedulerILi128ELi48ELi128ELi128ELb1ELb1ELb0ELb1ELb0ELb1EEEEEEEEEvNT_6ParamsE,"",@"SHT_CUDA_INFO"
	.sectionflags	@""
	.align	4


	//----- nvinfo : EIATTR_CUDA_API_VERSION
	.align		4
        /*0000*/ 	.byte	0x04, 0x37
        /*0002*/ 	.short	(.L_276 - .L_275)
.L_275:
        /*0004*/ 	.word	0x00000082


	//----- nvinfo : EIATTR_KPARAM_INFO
	.align		4
.L_276:
        /*0008*/ 	.byte	0x04, 0x17
        /*000a*/ 	.short	(.L_278 - .L_277)
.L_277:
        /*000c*/ 	.word	0x00000000
        /*0010*/ 	.short	0x0000
        /*0012*/ 	.short	0x0000
        /*0014*/ 	.byte	0x00, 0xf0, 0xe1, 0x10


	//----- nvinfo : EIATTR_SPARSE_MMA_MASK
	.align		4
.L_278:
        /*0018*/ 	.byte	0x03, 0x50
        /*001a*/ 	.short	0x0000


	//----- nvinfo : EIATTR_MAXREG_COUNT
	.align		4
        /*001c*/ 	.byte	0x03, 0x1b
        /*001e*/ 	.short	0x00ff


	//----- nvinfo : EIATTR_MERCURY_ISA_VERSION
	.align		4
        /*0020*/ 	.byte	0x03, 0x5f
        /*0022*/ 	.short	0x0101


	//----- nvinfo : EIATTR_EXIT_INSTR_OFFSETS
	.align		4
        /*0024*/ 	.byte	0x04, 0x1c
        /*0026*/ 	.short	(.L_280 - .L_279)


	//   ....[0]....
.L_279:
        /*0028*/ 	.word	0x00000010


	//----- nvinfo : EIATTR_MAX_THREADS
	.align		4
.L_280:
        /*002c*/ 	.byte	0x04, 0x05
        /*002e*/ 	.short	(.L_282 - .L_281)
.L_281:
        /*0030*/ 	.word	0x00000080
        /*0034*/ 	.word	0x00000001
        /*0038*/ 	.word	0x00000001


	//----- nvinfo : EIATTR_CBANK_PARAM_SIZE
	.align		4
.L_282:
        /*003c*/ 	.byte	0x03, 0x19
        /*003e*/ 	.short	0x0438


	//----- nvinfo : EIATTR_PARAM_CBANK
	.align		4
        /*0040*/ 	.byte	0x04, 0x0a
        /*0042*/ 	.short	(.L_284 - .L_283)
	.align		4
.L_283:
        /*0044*/ 	.word	index@(.nv.constant0._ZN7cutlass13device_kernelIN5flash19enable_sm80_to_sm89INS1_16FlashAttnFwdSm80INS1_25CollectiveMainloopFwdSm80ILi4ELi1ELb0EN4cute5tupleIJNS5_1CILi128EEENS7_ILi48EEENS7_ILi96EEEEEELi96ENS_10bfloat16_tEfNS_4arch4Sm80ELb0ELb1ELb0ELb1ELb0ELb0ELb1ELb1EEENS1_21CollectiveEpilogueFwdINS6_IJS8_SA_S9_EEENS6_IJNS7_ILi1EEESI_SI_EEESC_SE_Li128ELb1ELb1ELb1ELb0EEENS1_36VarlenDynamicPersistentTileSchedulerILi128ELi48ELi128ELi128ELb1ELb1ELb0ELb1ELb0ELb1EEEEEEEEEvNT_6ParamsE)
        /*0048*/ 	.short	0x0210
        /*004a*/ 	.short	0x0438


	//----- nvinfo : EIATTR_SW_WAR
	.align		4
.L_284:
        /*004c*/ 	.byte	0x04, 0x36
        /*004e*/ 	.short	(.L_286 - .L_285)
.L_285:
        /*0050*/ 	.word	0x00000008
.L_286:


//--------------------- .nv.info._ZN7cutlass13device_kernelIN5flash19enable_sm80_to_sm89INS1_16FlashAttnFwdSm80INS1_25CollectiveMainloopFwdSm80ILi4ELi1ELb0EN4cute5tupleIJNS5_1CILi128EEENS7_ILi48EEENS7_ILi96EEEEEELi96ENS_10bfloat16_tEfNS_4arch4Sm80ELb0ELb1ELb0ELb1ELb0ELb1ELb1ELb1EEENS1_21CollectiveEpilogueFwdINS6_IJS8_SA_S9_EEENS6_IJNS7_ILi1EEESI_SI_EEESC_SE_Li128ELb1ELb1ELb1ELb0EEENS1_36VarlenDynamicPersistentTileSchedulerILi128ELi48ELi128ELi128ELb1ELb1ELb0ELb1ELb0ELb1EEEEEEEEEvNT_6ParamsE --------------------------
	.section	.nv.info._ZN7cutlass13device_kernelIN5flash19enable_sm80_to_sm89INS1_16FlashAttnFwdSm80INS1_25CollectiveMainloopFwdSm80ILi4ELi1ELb0EN4cute5tupleIJNS5_1CILi128EEENS7_ILi48EEENS7_ILi96EEEEEELi96ENS_10bfloat16_tEfNS_4arch4Sm80ELb0ELb1ELb0ELb1ELb0ELb1ELb1ELb1EEENS1_21CollectiveEpilogueFwdINS6_IJS8_SA_S9_EEENS6_IJNS7_ILi1EEESI_SI_EEESC_SE_Li128ELb1ELb1ELb1ELb0EEENS1_36VarlenDynamicPersistentTileSchedulerILi128ELi48ELi128ELi128ELb1ELb1ELb0ELb1ELb0ELb1EEEEEEEEEvNT_6ParamsE,"",@"SHT_CUDA_INFO"
	.sectionflags	@""
	.align	4


	//----- nvinfo : EIATTR_CUDA_API_VERSION
	.align		4
        /*0000*/ 	.byte	0x04, 0x37
        /*0002*/ 	.short	(.L_288 - .L_287)
.L_287:
        /*0004*/ 	.word	0x00000082


	//----- nvinfo : EIATTR_KPARAM_INFO
	.align		4
.L_288:
        /*0008*/ 	.byte	0x04, 0x17
        /*000a*/ 	.short	(.L_290 - .L_289)
.L_289:
        /*000c*/ 	.word	0x00000000
        /*0010*/ 	.short	0x0000
        /*0012*/ 	.short	0x0000
        /*0014*/ 	.byte	0x00, 0xf0, 0xe1, 0x10


	//----- nvinfo : EIATTR_SPARSE_MMA_MASK
	.align		4
.L_290:
        /*0018*/ 	.byte	0x03, 0x50
        /*001a*/ 	.short	0x0000


	//----- nvinfo : EIATTR_MAXREG_COUNT
	.align		4
        /*001c*/ 	.byte	0x03, 0x1b
        /*001e*/ 	.short	0x00ff


	//----- nvinfo : EIATTR_MERCURY_ISA_VERSION
	.align		4
        /*0020*/ 	.byte	0x03, 0x5f
        /*0022*/ 	.short	0x0101


	//----- nvinfo : EIATTR_EXIT_INSTR_OFFSETS
	.align		4
        /*0024*/ 	.byte	0x04, 0x1c
        /*0026*/ 	.short	(.L_292 - .L_291)


	//   ....[0]....
.L_291:
        /*0028*/ 	.word	0x00000010


	//----- nvinfo : EIATTR_MAX_THREADS
	.align		4
.L_292:
        /*002c*/ 	.byte	0x04, 0x05
        /*002e*/ 	.short	(.L_294 - .L_293)
.L_293:
        /*0030*/ 	.word	0x00000080
        /*0034*/ 	.word	0x00000001
        /*0038*/ 	.word	0x00000001


	//----- nvinfo : EIATTR_CBANK_PARAM_SIZE
	.align		4
.L_294:
        /*003c*/ 	.byte	0x03, 0x19
        /*003e*/ 	.short	0x0438


	//----- nvinfo : EIATTR_PARAM_CBANK
	.align		4
        /*0040*/ 	.byte	0x04, 0x0a
        /*0042*/ 	.short	(.L_296 - .L_295)
	.align		4
.L_295:
        /*0044*/ 	.word	index@(.nv.constant0._ZN7cutlass13device_kernelIN5flash19enable_sm80_to_sm89INS1_16FlashAttnFwdSm80INS1_25CollectiveMainloopFwdSm80ILi4ELi1ELb0EN4cute5tupleIJNS5_1CILi128EEENS7_ILi48EEENS7_ILi96EEEEEELi96ENS_10bfloat16_tEfNS_4arch4Sm80ELb0ELb1ELb0ELb1ELb0ELb1ELb1ELb1EEENS1_21CollectiveEpilogueFwdINS6_IJS8_SA_S9_EEENS6_IJNS7_ILi1EEESI_SI_EEESC_SE_Li128ELb1ELb1ELb1ELb0EEENS1_36VarlenDynamicPersistentTileSchedulerILi128ELi48ELi128ELi128ELb1ELb1ELb0ELb1ELb0ELb1EEEEEEEEEvNT_6ParamsE)
        /*0048*/ 	.short	0x0210
        /*004a*/ 	.short	0x0438


	//----- nvinfo : EIATTR_SW_WAR
	.align		4
.L_296:
        /*004c*/ 	.byte	0x04, 0x36
        /*004e*/ 	.short	(.L_298 - .L_297)
.L_297:
        /*0050*/ 	.word	0x00000008
.L_298:


//--------------------- .nv.info._ZN7cutlass13device_kernelIN5flash19enable_sm80_to_sm89INS1_16FlashAttnFwdSm80INS1_25CollectiveMainloopFwdSm80ILi4ELi1ELb0EN4cute5tupleIJNS5_1CILi128EEENS7_ILi64EEENS7_ILi96EEEEEELi96ENS_10bfloat16_tEfNS_4arch4Sm80ELb1ELb0ELb0ELb0ELb0ELb0ELb1ELb1EEENS1_21CollectiveEpilogueFwdINS6_IJS8_SA_S9_EEENS6_IJNS7_ILi1EEESI_SI_EEESC_SE_Li128ELb0ELb1ELb1ELb0EEENS1_30DynamicPersistentTileSchedulerILi128ELi128ELb1ELb1ELb0EEEEEEEEEvNT_6ParamsE --------------------------
	.section	.nv.info._ZN7cutlass13device_kernelIN5flash19enable_sm80_to_sm89INS1_16FlashAttnFwdSm80INS1_25CollectiveMainloopFwdSm80ILi4ELi1ELb0EN4cute5tupleIJNS5_1CILi128EEENS7_ILi64EEENS7_ILi96EEEEEELi96ENS_10bfloat16_tEfNS_4arch4Sm80ELb1ELb0ELb0ELb0ELb0ELb0ELb1ELb1EEENS1_21CollectiveEpilogueFwdINS6_IJS8_SA_S9_EEENS6_IJNS7_ILi1EEESI_SI_EEESC_SE_Li128ELb0ELb1ELb1ELb0EEENS1_30DynamicPersistentTileSchedulerILi128ELi128ELb1ELb1ELb0EEEEEEEEEvNT_6ParamsE,"",@"SHT_CUDA_INFO"
	.sectionflags	@""
	.align	4


	//----- nvinfo : EIATTR_CUDA_API_VERSION
	.align		4
        /*0000*/ 	.byte	0x04, 0x37
        /*0002*/ 	.short	(.L_300 - .L_299)
.L_299:
        /*0004*/ 	.word	0x00000082


	//----- nvinfo : EIATTR_KPARAM_INFO
	.align		4
.L_300:
        /*0008*/ 	.byte	0x04, 0x17
        /*000a*/ 	.short	(.L_302 - .L_301)
.L_301:
        /*000c*/ 	.word	0x00000000
        /*0010*/ 	.short	0x0000
        /*0012*/ 	.short	0x0000
        /*0014*/ 	.byte	0x00, 0xf0, 0xa1, 0x10


	//----- nvinfo : EIATTR_SPARSE_MMA_MASK
	.align		4
.L_302:
        /*0018*/ 	.byte	0x03, 0x50
        /*001a*/ 	.short	0x0000


	//----- nvinfo : EIATTR_MAXREG_COUNT
	.align		4
        /*001c*/ 	.byte	0x03, 0x1b
        /*001e*/ 	.short	0x00ff


	//----- nvinfo : EIATTR_MERCURY_ISA_VERSION
	.align		4
        /*0020*/ 	.byte	0x03, 0x5f
        /*0022*/ 	.short	0x0101


	//----- nvinfo : EIATTR_EXIT_INSTR_OFFSETS
	.align		4
        /*0024*/ 	.byte	0x04, 0x1c
        /*0026*/ 	.short	(.L_304 - .L_303)


	//   ....[0]....
.L_303:
        /*0028*/ 	.word	0x00000010


	//----- nvinfo : EIATTR_MAX_THREADS
	.align		4
.L_304:
        /*002c*/ 	.byte	0x04, 0x05
        /*002e*/ 	.short	(.L_306 - .L_305)
.L_305:
        /*0030*/ 	.word	0x00000080
        /*0034*/ 	.word	0x00000001
        /*0038*/ 	.word	0x00000001


	//----- nvinfo : EIATTR_CBANK_PARAM_SIZE
	.align		4
.L_306:
        /*003c*/ 	.byte	0x03, 0x19
        /*003e*/ 	.short	0x0428


	//----- nvinfo : EIATTR_PARAM_CBANK
	.align		4
        /*0040*/ 	.byte	0x04, 0x0a
        /*0042*/ 	.short	(.L_308 - .L_307)
	.align		4
.L_307:
        /*0044*/ 	.word	index@(.nv.constant0._ZN7cutlass13device_kernelIN5flash19enable_sm80_to_sm89INS1_16FlashAttnFwdSm80INS1_25CollectiveMainloopFwdSm80ILi4ELi1ELb0EN4cute5tupleIJNS5_1CILi128EEENS7_ILi64EEENS7_ILi96EEEEEELi96ENS_10bfloat16_tEfNS_4arch4Sm80ELb1ELb0ELb0ELb0ELb0ELb0ELb1ELb1EEENS1_21CollectiveEpilogueFwdINS6_IJS8_SA_S9_EEENS6_IJNS7_ILi1EEESI_SI_EEESC_SE_Li128ELb0ELb1ELb1ELb0EEENS1_30DynamicPersistentTileSchedulerILi128ELi128ELb1ELb1ELb0EEEEEEEEEvNT_6ParamsE)
        /*0048*/ 	.short	0x0210
        /*004a*/ 	.short	0x0428


	//----- nvinfo : EIATTR_SW_WAR
	.align		4
.L_308:
        /*004c*/ 	.byte	0x04, 0x36
        /*004e*/ 	.short	(.L_310 - .L_309)
.L_309:
        /*0050*/ 	.word	0x00000008
.L_310:


//--------------------- .nv.info._ZN7cutlass13device_kernelIN5flash19enable_sm80_to_sm89INS1_16FlashAttnFwdSm80INS1_25CollectiveMainloopFwdSm80ILi4ELi1ELb0EN4cute5tupleIJNS5_1CILi128EEENS7_ILi48EEENS7_ILi96EEEEEELi96ENS_10bfloat16_tEfNS_4arch4Sm80ELb1ELb0ELb0ELb1ELb0ELb0ELb1ELb1EEENS1_21CollectiveEpilogueFwdINS6_IJS8_SA_S9_EEENS6_IJNS7_ILi1EEESI_SI_EEESC_SE_Li128ELb1ELb1ELb1ELb0EEENS1_36VarlenDynamicPersistentTileSchedulerILi128ELi48ELi128ELi128ELb1ELb1ELb0ELb1ELb1ELb1EEEEEEEEEvNT_6ParamsE --------------------------
	.section	.nv.info._ZN7cutlass13device_kernelIN5flash19enable_sm80_to_sm89INS1_16FlashAttnFwdSm80INS1_25CollectiveMainloopFwdSm80ILi4ELi1ELb0EN4cute5tupleIJNS5_1CILi128EEENS7_ILi48EEENS7_ILi96EEEEEELi96ENS_10bfloat16_tEfNS_4arch4Sm80ELb1ELb0ELb0ELb1ELb0ELb0ELb1ELb1EEENS1_21CollectiveEpilogueFwdINS6_IJS8_SA_S9_EEENS6_IJNS7_ILi1EEESI_SI_EEESC_SE_Li128ELb1ELb1ELb1ELb0EEENS1_36VarlenDynamicPersistentTileSchedulerILi128ELi48ELi128ELi128ELb1ELb1ELb0ELb1ELb1ELb1EEEEEEEEEvNT_6ParamsE,"",@"SHT_CUDA_INFO"
	.sectionflags	@""
	.align	4


	//----- nvinfo : EIATTR_CUDA_API_VERSION
	.align		4
        /*0000*/ 	.byte	0x04, 0x37
        /*0002*/ 	.short	(.L_312 - .L_311)
.L_311:
        /*0004*/ 	.word	0x00000082


	//----- nvinfo : EIATTR_KPARAM_INFO
	.align		4
.L_312:
        /*0008*/ 	.byte	0x04, 0x17
        /*000a*/ 	.short	(.L_314 - .L_313)
.L_313:
        /*000c*/ 	.word	0x00000000
        /*0010*/ 	.short	0x0000
        /*0012*/ 	.short	0x0000
        /*0014*/ 	.byte	0x00, 0xf0, 0xe1, 0x10


	//----- nvinfo : EIATTR_SPARSE_MMA_MASK
	.align		4
.L_314:
        /*0018*/ 	.byte	0x03, 0x50
        /*001a*/ 	.short	0x0000


	//----- nvinfo : EIATTR_MAXREG_COUNT
	.align		4
        /*001c*/ 	.byte	0x03, 0x1b
        /*001e*/ 	.short	0x00ff


	//----- nvinfo : EIATTR_MERCURY_ISA_VERSION
	.align		4
        /*0020*/ 	.byte	0x03, 0x5f
        /*0022*/ 	.short	0x0101


	//----- nvinfo : EIATTR_EXIT_INSTR_OFFSETS
	.align		4
        /*0024*/ 	.byte	0x04, 0x1c
        /*0026*/ 	.short	(.L_316 - .L_315)


	//   ....[0]....
.L_315:
        /*0028*/ 	.word	0x00000010


	//----- nvinfo : EIATTR_MAX_THREADS
	.align		4
.L_316:
        /*002c*/ 	.byte	0x04, 0x05
        /*002e*/ 	.short	(.L_318 - .L_317)
.L_317:
        /*0030*/ 	.word	0x00000080
        /*0034*/ 	.word	0x00000001
        /*0038*/ 	.word	0x00000001


	//----- nvinfo : EIATTR_CBANK_PARAM_SIZE
	.align		4
.L_318:
        /*003c*/ 	.byte	0x03, 0x19
        /*003e*/ 	.short	0x0438


	//----- nvinfo : EIATTR_PARAM_CBANK
	.align		4
        /*0040*/ 	.byte	0x04, 0x0a
        /*0042*/ 	.short	(.L_320 - .L_319)
	.align		4
.L_319:
        /*0044*/ 	.word	index@(.nv.constant0._ZN7cutlass13device_kernelIN5flash19enable_sm80_to_sm89INS1_16FlashAttnFwdSm80INS1_25CollectiveMainloopFwdSm80ILi4ELi1ELb0EN4cute5tupleIJNS5_1CILi128EEENS7_ILi48EEENS7_ILi96EEEEEELi96ENS_10bfloat16_tEfNS_4arch4Sm80ELb1ELb0ELb0ELb1ELb0ELb0ELb1ELb1EEENS1_21CollectiveEpilogueFwdINS6_IJS8_SA_S9_EEENS6_IJNS7_ILi1EEESI_SI_EEESC_SE_Li128ELb1ELb1ELb1ELb0EEENS1_36VarlenDynamicPersistentTileSchedulerILi128ELi48ELi128ELi128ELb1ELb1ELb0ELb1ELb1ELb1EEEEEEEEEvNT_6ParamsE)
        /*0048*/ 	.short	0x0210
        /*004a*/ 	.short	0x0438


	//----- nvinfo : EIATTR_SW_WAR
	.align		4
.L_320:
        /*004c*/ 	.byte	0x04, 0x36
        /*004e*/ 	.short	(.L_322 - .L_321)
.L_321:
        /*0050*/ 	.word	0x00000008
.L_322:


//--------------------- .nv.info._ZN7cutlass13device_kernelIN5flash19enable_sm80_to_sm89INS1_16FlashAttnFwdSm80INS1_25CollectiveMainloopFwdSm80ILi4ELi1ELb0EN4cute5tupleIJNS5_1CILi128EEENS7_ILi48EEENS7_ILi96EEEEEELi96ENS_10bfloat16_tEfNS_4arch4Sm80ELb1ELb0ELb0ELb1ELb0ELb1ELb1ELb1EEENS1_21CollectiveEpilogueFwdINS6_IJS8_SA_S9_EEENS6_IJNS7_ILi1EEESI_SI_EEESC_SE_Li128ELb1ELb1ELb1ELb0EEENS1_36VarlenDynamicPersistentTileSchedulerILi128ELi48ELi128ELi128ELb1ELb1ELb0ELb1ELb1ELb1EEEEEEEEEvNT_6ParamsE --------------------------
	.section	.nv.info._ZN7cutlass13device_kernelIN5flash19enable_sm80_to_sm89INS1_16FlashAttnFwdSm80INS1_25CollectiveMainloopFwdSm80ILi4ELi1ELb0EN4cute5tupleIJNS5_1CILi128EEENS7_ILi48EEENS7_ILi96EEEEEELi96ENS_10bfloat16_tEfNS_4arch4Sm80ELb1ELb0ELb0ELb1ELb0ELb1ELb1ELb1EEENS1_21CollectiveEpilogueFwdINS6_IJS8_SA_S9_EEENS6_IJNS7_ILi1EEESI_SI_EEESC_SE_Li128ELb1ELb1ELb1ELb0EEENS1_36VarlenDynamicPersistentTileSchedulerILi128ELi48ELi128ELi128ELb1ELb1ELb0ELb1ELb1ELb1EEEEEEEEEvNT_6ParamsE,"",@"SHT_CUDA_INFO"
	.sectionflags	@""
	.align	4


	//----- nvinfo : EIATTR_CUDA_API_VERSION
	.align		4
        /*0000*/ 	.byte	0x04, 0x37
        /*0002*/ 	.short	(.L_324 - .L_323)
.L_323:
        /*0004*/ 	.word	0x00000082


	//----- nvinfo : EIATTR_KPARAM_INFO
	.align		4
.L_324:
        /*0008*/ 	.byte	0x04, 0x17
        /*000a*/ 	.short	(.L_326 - .L_325)
.L_325:
        /*000c*/ 	.word	0x00000000
        /*0010*/ 	.short	0x0000
        /*0012*/ 	.short	0x0000
        /*0014*/ 	.byte	0x00, 0xf0, 0xe1, 0x10


	//----- nvinfo : EIATTR_SPARSE_MMA_MASK
	.align		4
.L_326:
        /*0018*/ 	.byte	0x03, 0x50
        /*001a*/ 	.short	0x0000


	//----- nvinfo : EIATTR_MAXREG_COUNT
	.align		4
        /*001c*/ 	.byte	0x03, 0x1b
        /*001e*/ 	.short	0x00ff


	//----- nvinfo : EIATTR_MERCURY_ISA_VERSION
	.align		4
        /*0020*/ 	.byte	0x03, 0x5f
        /*0022*/ 	.short	0x0101


	//----- nvinfo : EIATTR_EXIT_INSTR_OFFSETS
	.align		4
        /*0024*/ 	.byte	0x04, 0x1c
        /*0026*/ 	.short	(.L_328 - .L_327)


	//   ....[0]....
.L_327:
        /*0028*/ 	.word	0x00000010


	//----- nvinfo : EIATTR_MAX_THREADS
	.align		4
.L_328:
        /*002c*/ 	.byte	0x04, 0x05
        /*002e*/ 	.short	(.L_330 - .L_329)
.L_329:
        /*0030*/ 	.word	0x00000080
        /*0034*/ 	.word	0x00000001
        /*0038*/ 	.word	0x00000001


	//----- nvinfo : EIATTR_CBANK_PARAM_SIZE
	.align		4
.L_330:
        /*003c*/ 	.byte	0x03, 0x19
        /*003e*/ 	.short	0x0438


	//----- nvinfo : EIATTR_PARAM_CBANK
	.align		4
        /*0040*/ 	.byte	0x04, 0x0a
        /*0042*/ 	.short	(.L_332 - .L_331)
	.align		4
.L_331:
        /*0044*/ 	.word	index@(.nv.constant0._ZN7cutlass13device_kernelIN5flash19enable_sm80_to_sm89INS1_16FlashAttnFwdSm80INS1_25CollectiveMainloopFwdSm80ILi4ELi1ELb0EN4cute5tupleIJNS5_1CILi128EEENS7_ILi48EEENS7_ILi96EEEEEELi96ENS_10bfloat16_tEfNS_4arch4Sm80ELb1ELb0ELb0ELb1ELb0ELb1ELb1ELb1EEENS1_21CollectiveEpilogueFwdINS6_IJS8_SA_S9_EEENS6_IJNS7_ILi1EEESI_SI_EEESC_SE_Li128ELb1ELb1ELb1ELb0EEENS1_36VarlenDynamicPersistentTileSchedulerILi128ELi48ELi128ELi128ELb1ELb1ELb0ELb1ELb1ELb1EEEEEEEEEvNT_6ParamsE)
        /*0048*/ 	.short	0x0210
        /*004a*/ 	.short	0x0438


	//----- nvinfo : EIATTR_SW_WAR
	.align		4
.L_332:
        /*004c*/ 	.byte	0x04, 0x36
        /*004e*/ 	.short	(.L_334 - .L_333)
.L_333:
        /*0050*/ 	.word	0x00000008
.L_334:


//--------------------- .nv.callgraph             --------------------------
	.section	.nv.callgraph,"",@"SHT_CUDA_CALLGRAPH"
	.align	4
	.sectionentsize	8
	.align		4
        /*0000*/ 	.word	0x00000000
	.align		4
        /*0004*/ 	.word	0xffffffff
	.align		4
        /*0008*/ 	.word	0x00000000
	.align		4
        /*000c*/ 	.word	0xfffffffe
	.align		4
        /*0010*/ 	.word	0x00000000
	.align		4
        /*0014*/ 	.word	0xfffffffd
	.align		4
        /*0018*/ 	.word	0x00000000
	.align		4
        /*001c*/ 	.word	0xfffffffc


//--------------------- .nv.constant4             --------------------------
	.section	.nv.constant4,"a",@progbits
	.align	8
	.align		8
.nv.constant4:
        /*0000*/ 	.dword	_ZN82_INTERNAL_67ea0664_46_flash_fwd_hdim96_bf16_split_softcapall_sm80_cu_ea41c527_42924cuda3std3__45__cpo5beginE
	.align		8
        /*0008*/ 	.dword	_ZN82_INTERNAL_67ea0664_46_flash_fwd_hdim96_bf16_split_softcapall_sm80_cu_ea41c527_42924cuda3std3__45__cpo3endE
	.align		8
        /*0010*/ 	.dword	_ZN82_INTERNAL_67ea0664_46_flash_fwd_hdim96_bf16_split_softcapall_sm80_cu_ea41c527_42924cuda3std3__45__cpo6cbeginE
	.align		8
        /*0018*/ 	.dword	_ZN82_INTERNAL_67ea0664_46_flash_fwd_hdim96_bf16_split_softcapall_sm80_cu_ea41c527_42924cuda3std3__45__cpo4cendE
	.align		8
        /*0020*/ 	.dword	_ZN82_INTERNAL_67ea0664_46_flash_fwd_hdim96_bf16_split_softcapall_sm80_cu_ea41c527_42924cuda3std3__484_GLOBAL__N__67ea0664_46_flash_fwd_hdim96_bf16_split_softcapall_sm80_cu_ea41c527_42926ignoreE
	.align		8
        /*0028*/ 	.dword	_ZN82_INTERNAL_67ea0664_46_flash_fwd_hdim96_bf16_split_softcapall_sm80_cu_ea41c527_42924cuda3std3__419piecewise_constructE
	.align		8
        /*0030*/ 	.dword	_ZN82_INTERNAL_67ea0664_46_flash_fwd_hdim96_bf16_split_softcapall_sm80_cu_ea41c527_42924cuda3std3__48in_placeE
	.align		8
        /*0038*/ 	.dword	_ZN82_INTERNAL_67ea0664_46_flash_fwd_hdim96_bf16_split_softcapall_sm80_cu_ea41c527_42924cuda3std6ranges3__45__cpo4swapE
	.align		8
        /*0040*/ 	.dword	_ZN82_INTERNAL_67ea0664_46_flash_fwd_hdim96_bf16_split_softcapall_sm80_cu_ea41c527_42924cuda3std6ranges3__45__cpo9iter_moveE
	.align		8
        /*0048*/ 	.dword	_ZN82_INTERNAL_67ea0664_46_flash_fwd_hdim96_bf16_split_softcapall_sm80_cu_ea41c527_42924cute7productE
	.align		8
        /*0050*/ 	.dword	_ZN82_INTERNAL_67ea0664_46_flash_fwd_hdim96_bf16_split_softcapall_sm80_cu_ea41c527_42924cute1_E


//--------------------- .text._ZN7cutlass13device_kernelIN5flash19enable_sm80_to_sm89INS1_16FlashAttnFwdSm80INS1_25CollectiveMainloopFwdSm80ILi4ELi1ELb0EN4cute5tupleIJNS5_1CILi128EEENS7_ILi64EEENS7_ILi96EEEEEELi96ENS_10bfloat16_tEfNS_4arch4Sm80ELb0ELb0ELb1ELb0ELb0ELb0ELb1ELb1EEENS1_21CollectiveEpilogueFwdINS6_IJS8_SA_S9_EEENS6_IJNS7_ILi1EEESI_SI_EEESC_SE_Li128ELb0ELb1ELb1ELb0EEENS1_19SingleTileSchedulerILb0ELb1ELb1ELi128EEEEEEEEEvNT_6ParamsE --------------------------
	.section	.text._ZN7cutlass13device_kernelIN5flash19enable_sm80_to_sm89INS1_16FlashAttnFwdSm80INS1_25CollectiveMainloopFwdSm80ILi4ELi1ELb0EN4cute5tupleIJNS5_1CILi128EEENS7_ILi64EEENS7_ILi96EEEEEELi96ENS_10bfloat16_tEfNS_4arch4Sm80ELb0ELb0ELb1ELb0ELb0ELb0ELb1ELb1EEENS1_21CollectiveEpilogueFwdINS6_IJS8_SA_S9_EEENS6_IJNS7_ILi1EEESI_SI_EEESC_SE_Li128ELb0ELb1ELb1ELb0EEENS1_19SingleTileSchedulerILb0ELb1ELb1ELi128EEEEEEEEEvNT_6ParamsE,"ax",@progbits
	.align	128
.text._ZN7cutlass13device_kernelIN5flash19enable_sm80_to_sm89INS1_16FlashAttnFwdSm80INS1_25CollectiveMainloopFwdSm80ILi4ELi1ELb0EN4cute5tupleIJNS5_1CILi128EEENS7_ILi64EEENS7_ILi96EEEEEELi96ENS_10bfloat16_tEfNS_4arch4Sm80ELb0ELb0ELb1ELb0ELb0ELb0ELb1ELb1EEENS1_21CollectiveEpilogueFwdINS6_IJS8_SA_S9_EEENS6_IJNS7_ILi1EEESI_SI_EEESC_SE_Li128ELb0ELb1ELb1ELb0EEENS1_19SingleTileSchedulerILb0ELb1ELb1ELi128EEEEEEEEEvNT_6ParamsE:
        .type           _ZN7cutlass13device_kernelIN5flash19enable_sm80_to_sm89INS1_16FlashAttnFwdSm80INS1_25CollectiveMainloopFwdSm80ILi4ELi1ELb0EN4cute5tupleIJNS5_1CILi128EEENS7_ILi64EEENS7_ILi96EEEEEELi96ENS_10bfloat16_tEfNS_4arch4Sm80ELb0ELb0ELb1ELb0ELb0ELb0ELb1ELb1EEENS1_21CollectiveEpilogueFwdINS6_IJS8_SA_S9_EEENS6_IJNS7_ILi1EEESI_SI_EEESC_SE_Li128ELb0ELb1ELb1ELb0EEENS1_19SingleTileSchedulerILb0ELb1ELb1ELi128EEEEEEEEEvNT_6ParamsE,@function
        .size           _ZN7cutlass13device_kernelIN5flash19enable_sm80_to_sm89INS1_16FlashAttnFwdSm80INS1_25CollectiveMainloopFwdSm80ILi4ELi1ELb0EN4cute5tupleIJNS5_1CILi128EEENS7_ILi64EEENS7_ILi96EEEEEELi96ENS_10bfloat16_tEfNS_4arch4Sm80ELb0ELb0ELb1ELb0ELb0ELb0ELb1ELb1EEENS1_21CollectiveEpilogueFwdINS6_IJS8_SA_S9_EEENS6_IJNS7_ILi1EEESI_SI_EEESC_SE_Li128ELb0ELb1ELb1ELb0EEENS1_19SingleTileSchedulerILb0ELb1ELb1ELi128EEEEEEEEEvNT_6ParamsE,(.L_x_18 - _ZN7cutlass13device_kernelIN5flash19enable_sm80_to_sm89INS1_16FlashAttnFwdSm80INS1_25CollectiveMainloopFwdSm80ILi4ELi1ELb0EN4cute5tupleIJNS5_1CILi128EEENS7_ILi64EEENS7_ILi96EEEEEELi96ENS_10bfloat16_tEfNS_4arch4Sm80ELb0ELb0ELb1ELb0ELb0ELb0ELb1ELb1EEENS1_21CollectiveEpilogueFwdINS6_IJS8_SA_S9_EEENS6_IJNS7_ILi1EEESI_SI_EEESC_SE_Li128ELb0ELb1ELb1ELb0EEENS1_19SingleTileSchedulerILb0ELb1ELb1ELi128EEEEEEEEEvNT_6ParamsE)
        .other          _ZN7cutlass13device_kernelIN5flash19enable_sm80_to_sm89INS1_16FlashAttnFwdSm80INS1_25CollectiveMainloopFwdSm80ILi4ELi1ELb0EN4cute5tupleIJNS5_1CILi128EEENS7_ILi64EEENS7_ILi96EEEEEELi96ENS_10bfloat16_tEfNS_4arch4Sm80ELb0ELb0ELb1ELb0ELb0ELb0ELb1ELb1EEENS1_21CollectiveEpilogueFwdINS6_IJS8_SA_S9_EEENS6_IJNS7_ILi1EEESI_SI_EEESC_SE_Li128ELb0ELb1ELb1ELb0EEENS1_19SingleTileSchedulerILb0ELb1ELb1ELi128EEEEEEEEEvNT_6ParamsE,@"STO_CUDA_ENTRY STV_DEFAULT"
_ZN7cutlass13device_kernelIN5flash19enable_sm80_to_sm89INS1_16FlashAttnFwdSm80INS1_25CollectiveMainloopFwdSm80ILi4ELi1ELb0EN4cute5tupleIJNS5_1CILi128EEENS7_ILi64EEENS7_ILi96EEEEEELi96ENS_10bfloat16_tEfNS_4arch4Sm80ELb0ELb0ELb1ELb0ELb0ELb0ELb1ELb1EEENS1_21CollectiveEpilogueFwdINS6_IJS8_SA_S9_EEENS6_IJNS7_ILi1EEESI_SI_EEESC_SE_Li128ELb0ELb1ELb1ELb0EEENS1_19SingleTileSchedulerILb0ELb1ELb1ELi128EEEEEEEEEvNT_6ParamsE:
[----:B------:R-:W-:Y:S01]  /*0000*/  LDC R1, c[0x0][0x28] ;  /* 0x00000a00ff017b82 */ /* 0x000fe20000000800 */
[----:B------:R-:W-:Y:S05]  /*0010*/  EXIT ;  /* 0x000000000000794d */ /* 0x000fea0003800000 */
.L_x_0:
[----:B------:R-:W-:-:S00]  /*0020*/  BRA `(.L_x_0) ;  /* 0xfffffffc00fc7947 */ /* 0x000fc0000383ffff */
[----:B------:R-:W-:-:S00]  /*0030*/  NOP ;  /* 0x0000000000007918 */ /* 0x000fc00000000000 */
        /* <DEDUP_REMOVED lines=12> */
.L_x_18:


//--------------------- .text._ZN7cutlass13device_kernelIN5flash19enable_sm80_to_sm89INS1_16FlashAttnFwdSm80INS1_25CollectiveMainloopFwdSm80ILi4ELi1ELb0EN4cute5tupleIJNS5_1CILi128EEENS7_ILi48EEENS7_ILi96EEEEEELi96ENS_10bfloat16_tEfNS_4arch4Sm80ELb0ELb0ELb1ELb1ELb0ELb0ELb1ELb1EEENS1_21CollectiveEpilogueFwdINS6_IJS8_SA_S9_EEENS6_IJNS7_ILi1EEESI_SI_EEESC_SE_Li128ELb1ELb1ELb1ELb0EEENS1_36VarlenDynamicPersistentTileSchedulerILi128ELi48ELi128ELi128ELb1ELb1ELb0ELb0ELb1ELb1EEEEEEEEEvNT_6ParamsE --------------------------
	.section	.text._ZN7cutlass13device_kernelIN5flash19enable_sm80_to_sm89INS1_16FlashAttnFwdSm80INS1_25CollectiveMainloopFwdSm80ILi4ELi1ELb0EN4cute5tupleIJNS5_1CILi128EEENS7_ILi48EEENS7_ILi96EEEEEELi96ENS_10bfloat16_tEfNS_4arch4Sm80ELb0ELb0ELb1ELb1ELb0ELb0ELb1ELb1EEENS1_21CollectiveEpilogueFwdINS6_IJS8_SA_S9_EEENS6_IJNS7_ILi1EEESI_SI_EEESC_SE_Li128ELb1ELb1ELb1ELb0EEENS1_36VarlenDynamicPersistentTileSchedulerILi128ELi48ELi128ELi128ELb1ELb1ELb0ELb0ELb1ELb1EEEEEEEEEvNT_6ParamsE,"ax",@progbits
	.align	128
.text._ZN7cutlass13device_kernelIN5flash19enable_sm80_to_sm89INS1_16FlashAttnFwdSm80INS1_25CollectiveMainloopFwdSm80ILi4ELi1ELb0EN4cute5tupleIJNS5_1CILi128EEENS7_ILi48EEENS7_ILi96EEEEEELi96ENS_10bfloat16_tEfNS_4arch4Sm80ELb0ELb0ELb1ELb1ELb0ELb0ELb1ELb1EEENS1_21CollectiveEpilogueFwdINS6_IJS8_SA_S9_EEENS6_IJNS7_ILi1EEESI_SI_EEESC_SE_Li128ELb1ELb1ELb1ELb0EEENS1_36VarlenDynamicPersistentTileSchedulerILi128ELi48ELi128ELi128ELb1ELb1ELb0ELb0ELb1ELb1EEEEEEEEEvNT_6ParamsE:
        .type           _ZN7cutlass13device_kernelIN5flash19enable_sm80_to_sm89INS1_16FlashAttnFwdSm80INS1_25CollectiveMainloopFwdSm80ILi4ELi1ELb0EN4cute5tupleIJNS5_1CILi128EEENS7_ILi48EEENS7_ILi96EEEEEELi96ENS_10bfloat16_tEfNS_4arch4Sm80ELb0ELb0ELb1ELb1ELb0ELb0ELb1ELb1EEENS1_21CollectiveEpilogueFwdINS6_IJS8_SA_S9_EEENS6_IJNS7_ILi1EEESI_SI_EEESC_SE_Li128ELb1ELb1ELb1ELb0EEENS1_36VarlenDynamicPersistentTileSchedulerILi128ELi48ELi128ELi128ELb1ELb1ELb0ELb0ELb1ELb1EEEEEEEEEvNT_6ParamsE,@function
        .size           _ZN7cutlass13device_kernelIN5flash19enable_sm80_to_sm89INS1_16FlashAttnFwdSm80INS1_25CollectiveMainloopFwdSm80ILi4ELi1ELb0EN4cute5tupleIJNS5_1CILi128EEENS7_ILi48EEENS7_ILi96EEEEEELi96ENS_10bfloat16_tEfNS_4arch4Sm80ELb0ELb0ELb1ELb1ELb0ELb0ELb1ELb1EEENS1_21CollectiveEpilogueFwdINS6_IJS8_SA_S9_EEENS6_IJNS7_ILi1EEESI_SI_EEESC_SE_Li128ELb1ELb1ELb1ELb0EEENS1_36VarlenDynamicPersistentTileSchedulerILi128ELi48ELi128ELi128ELb1ELb1ELb0ELb0ELb1ELb1EEEEEEEEEvNT_6ParamsE,(.L_x_19 - _ZN7cutlass13device_kernelIN5flash19enable_sm80_to_sm89INS1_16FlashAttnFwdSm80INS1_25CollectiveMainloopFwdSm80ILi4ELi1ELb0EN4cute5tupleIJNS5_1CILi128EEENS7_ILi48EEENS7_ILi96EEEEEELi96ENS_10bfloat16_tEfNS_4arch4Sm80ELb0ELb0ELb1ELb1ELb0ELb0ELb1ELb1EEENS1_21CollectiveEpilogueFwdINS6_IJS8_SA_S9_EEENS6_IJNS7_ILi1EEESI_SI_EEESC_SE_Li128ELb1ELb1ELb1ELb0EEENS1_36VarlenDynamicPersistentTileSchedulerILi128ELi48ELi128ELi128ELb1ELb1ELb0ELb0ELb1ELb1EEEEEEEEEvNT_6ParamsE)
        .other          _ZN7cutlass13device_kernelIN5flash19enable_sm80_to_sm89INS1_16FlashAttnFwdSm80INS1_25CollectiveMainloopFwdSm80ILi4ELi1ELb0EN4cute5tupleIJNS5_1CILi128EEENS7_ILi48EEENS7_ILi96EEEEEELi96ENS_10bfloat16_tEfNS_4arch4Sm80ELb0ELb0ELb1ELb1ELb0ELb0ELb1ELb1EEENS1_21CollectiveEpilogueFwdINS6_IJS8_SA_S9_EEENS6_IJNS7_ILi1EEESI_SI_EEESC_SE_Li128ELb1ELb1ELb1ELb0EEENS1_36VarlenDynamicPersistentTileSchedulerILi128ELi48ELi128ELi128ELb1ELb1ELb0ELb0ELb1ELb1EEEEEEEEEvNT_6ParamsE,@"STO_CUDA_ENTRY STV_DEFAULT"
_ZN7cutlass13device_kernelIN5flash19enable_sm80_to_sm89INS1_16FlashAttnFwdSm80INS1_25CollectiveMainloopFwdSm80ILi4ELi1ELb0EN4cute5tupleIJNS5_1CILi128EEENS7_ILi48EEENS7_ILi96EEEEEELi96ENS_10bfloat16_tEfNS_4arch4Sm80ELb0ELb0ELb1ELb1ELb0ELb0ELb1ELb1EEENS1_21CollectiveEpilogueFwdINS6_IJS8_SA_S9_EEENS6_IJNS7_ILi1EEESI_SI_EEESC_SE_Li128ELb1ELb1ELb1ELb0EEENS1_36VarlenDynamicPersistentTileSchedulerILi128ELi48ELi128ELi128ELb1ELb1ELb0ELb0ELb1ELb1EEEEEEEEEvNT_6ParamsE:
[----:B------:R-:W-:Y:S01]  /*0000*/  LDC R1, c[0x0][0x28] ;  /* 0x00000a00ff017b82 */ /* 0x000fe20000000800 */
[----:B------:R-:W-:Y:S05]  /*0010*/  EXIT ;  /* 0x000000000000794d */ /* 0x000fea0003800000 */
.L_x_1:
        /* <DEDUP_REMOVED lines=14> */
.L_x_19:


//--------------------- .text._ZN7cutlass13device_kernelIN5flash19enable_sm80_to_sm89INS1_16FlashAttnFwdSm80INS1_25CollectiveMainloopFwdSm80ILi4ELi1ELb0EN4cute5tupleIJNS5_1CILi128EEENS7_ILi48EEENS7_ILi96EEEEEELi96ENS_10bfloat16_tEfNS_4arch4Sm80ELb0ELb0ELb1ELb1ELb0ELb1ELb1ELb1EEENS1_21CollectiveEpilogueFwdINS6_IJS8_SA_S9_EEENS6_IJNS7_ILi1EEESI_SI_EEESC_SE_Li128ELb1ELb1ELb1ELb0EEENS1_36VarlenDynamicPersistentTileSchedulerILi128ELi48ELi128ELi128ELb1ELb1ELb0ELb0ELb1ELb1EEEEEEEEEvNT_6ParamsE --------------------------
	.section	.text._ZN7cutlass13device_kernelIN5flash19enable_sm80_to_sm89INS1_16FlashAttnFwdSm80INS1_25CollectiveMainloopFwdSm80ILi4ELi1ELb0EN4cute5tupleIJNS5_1CILi128EEENS7_ILi48EEENS7_ILi96EEEEEELi96ENS_10bfloat16_tEfNS_4arch4Sm80ELb0ELb0ELb1ELb1ELb0ELb1ELb1ELb1EEENS1_21CollectiveEpilogueFwdINS6_IJS8_SA_S9_EEENS6_IJNS7_ILi1EEESI_SI_EEESC_SE_Li128ELb1ELb1ELb1ELb0EEENS1_36VarlenDynamicPersistentTileSchedulerILi128ELi48ELi128ELi128ELb1ELb1ELb0ELb0ELb1ELb1EEEEEEEEEvNT_6ParamsE,"ax",@progbits
	.align	128
.text._ZN7cutlass13device_kernelIN5flash19enable_sm80_to_sm89INS1_16FlashAttnFwdSm80INS1_25CollectiveMainloopFwdSm80ILi4ELi1ELb0EN4cute5tupleIJNS5_1CILi128EEENS7_ILi48EEENS7_ILi96EEEEEELi96ENS_10bfloat16_tEfNS_4arch4Sm80ELb0ELb0ELb1ELb1ELb0ELb1ELb1ELb1EEENS1_21CollectiveEpilogueFwdINS6_IJS8_SA_S9_EEENS6_IJNS7_ILi1EEESI_SI_EEESC_SE_Li128ELb1ELb1ELb1ELb0EEENS1_36VarlenDynamicPersistentTileSchedulerILi128ELi48ELi128ELi128ELb1ELb1ELb0ELb0ELb1ELb1EEEEEEEEEvNT_6ParamsE:
        .type           _ZN7cutlass13device_kernelIN5flash19enable_sm80_to_sm89INS1_16FlashAttnFwdSm80INS1_25CollectiveMainloopFwdSm80ILi4ELi1ELb0EN4cute5tupleIJNS5_1CILi128EEENS7_ILi48EEENS7_ILi96EEEEEELi96ENS_10bfloat16_tEfNS_4arch4Sm80ELb0ELb0ELb1ELb1ELb0ELb1ELb1ELb1EEENS1_21CollectiveEpilogueFwdINS6_IJS8_SA_S9_EEENS6_IJNS7_ILi1EEESI_SI_EEESC_SE_Li128ELb1ELb1ELb1ELb0EEENS1_36VarlenDynamicPersistentTileSchedulerILi128ELi48ELi128ELi128ELb1ELb1ELb0ELb0ELb1ELb1EEEEEEEEEvNT_6ParamsE,@function
        .size           _ZN7cutlass13device_kernelIN5flash19enable_sm80_to_sm89INS1_16FlashAttnFwdSm80INS1_25CollectiveMainloopFwdSm80ILi4ELi1ELb0EN4cute5tupleIJNS5_1CILi128EEENS7_ILi48EEENS7_ILi96EEEEEELi96ENS_10bfloat16_tEfNS_4arch4Sm80ELb0ELb0ELb1ELb1ELb0ELb1ELb1ELb1EEENS1_21CollectiveEpilogueFwdINS6_IJS8_SA_S9_EEENS6_IJNS7_ILi1EEESI_SI_EEESC_SE_Li128ELb1ELb1ELb1ELb0EEENS1_36VarlenDynamicPersistentTileSchedulerILi128ELi48ELi128ELi128ELb1ELb1ELb0ELb0ELb1ELb1EEEEEEEEEvNT_6ParamsE,(.L_x_20 - _ZN7cutlass13device_kernelIN5flash19enable_sm80_to_sm89INS1_16FlashAttnFwdSm80INS1_25CollectiveMainloopFwdSm80ILi4ELi1ELb0EN4cute5tupleIJNS5_1CILi128EEENS7_ILi48EEENS7_ILi96EEEEEELi96ENS_10bfloat16_tEfNS_4arch4Sm80ELb0ELb0ELb1ELb1ELb0ELb1ELb1ELb1EEENS1_21CollectiveEpilogueFwdINS6_IJS8_SA_S9_EEENS6_IJNS7_ILi1EEESI_SI_EEESC_SE_Li128ELb1ELb1ELb1ELb0EEENS1_36VarlenDynamicPersistentTileSchedulerILi128ELi48ELi128ELi128ELb1ELb1ELb0ELb0ELb1ELb1EEEEEEEEEvNT_6ParamsE)
        .other          _ZN7cutlass13device_kernelIN5flash19enable_sm80_to_sm89INS1_16FlashAttnFwdSm80INS1_25CollectiveMainloopFwdSm80ILi4ELi1ELb0EN4cute5tupleIJNS5_1CILi128EEENS7_ILi48EEENS7_ILi96EEEEEELi96ENS_10bfloat16_tEfNS_4arch4Sm80ELb0ELb0ELb1ELb1ELb0ELb1ELb1ELb1EEENS1_21CollectiveEpilogueFwdINS6_IJS8_SA_S9_EEENS6_IJNS7_ILi1EEESI_SI_EEESC_SE_Li128ELb1ELb1ELb1ELb0EEENS1_36VarlenDynamicPersistentTileSchedulerILi128ELi48ELi128ELi128ELb1ELb1ELb0ELb0ELb1ELb1EEEEEEEEEvNT_6ParamsE,@"STO_CUDA_ENTRY STV_DEFAULT"
_ZN7cutlass13device_kernelIN5flash19enable_sm80_to_sm89INS1_16FlashAttnFwdSm80INS1_25CollectiveMainloopFwdSm80ILi4ELi1ELb0EN4cute5tupleIJNS5_1CILi128EEENS7_ILi48EEENS7_ILi96EEEEEELi96ENS_10bfloat16_tEfNS_4arch4Sm80ELb0ELb0ELb1ELb1ELb0ELb1ELb1ELb1EEENS1_21CollectiveEpilogueFwdINS6_IJS8_SA_S9_EEENS6_IJNS7_ILi1EEESI_SI_EEESC_SE_Li128ELb1ELb1ELb1ELb0EEENS1_36VarlenDynamicPersistentTileSchedulerILi128ELi48ELi128ELi128ELb1ELb1ELb0ELb0ELb1ELb1EEEEEEEEEvNT_6ParamsE:
[----:B------:R-:W-:Y:S01]  /*0000*/  LDC R1, c[0x0][0x28] ;  /* 0x00000a00ff017b82 */ /* 0x000fe20000000800 */
[----:B------:R-:W-:Y:S05]  /*0010*/  EXIT ;  /* 0x000000000000794d */ /* 0x000fea0003800000 */
.L_x_2:
        /* <DEDUP_REMOVED lines=14> */
.L_x_20:


//--------------------- .text._ZN7cutlass13device_kernelIN5flash19enable_sm80_to_sm89INS1_16FlashAttnFwdSm80INS1_25CollectiveMainloopFwdSm80ILi4ELi1ELb0EN4cute5tupleIJNS5_1CILi128EEENS7_ILi48EEENS7_ILi96EEEEEELi96ENS_10bfloat16_tEfNS_4arch4Sm80ELb0ELb1ELb1ELb0ELb0ELb0ELb1ELb1EEENS1_21CollectiveEpilogueFwdINS6_IJS8_SA_S9_EEENS6_IJNS7_ILi1EEESI_SI_EEESC_SE_Li128ELb0ELb1ELb1ELb0EEENS1_19SingleTileSchedulerILb0ELb1ELb1ELi128EEEEEEEEEvNT_6ParamsE --------------------------
	.section	.text._ZN7cutlass13device_kernelIN5flash19enable_sm80_to_sm89INS1_16FlashAttnFwdSm80INS1_25CollectiveMainloopFwdSm80ILi4ELi1ELb0EN4cute5tupleIJNS5_1CILi128EEENS7_ILi48EEENS7_ILi96EEEEEELi96ENS_10bfloat16_tEfNS_4arch4Sm80ELb0ELb1ELb1ELb0ELb0ELb0ELb1ELb1EEENS1_21CollectiveEpilogueFwdINS6_IJS8_SA_S9_EEENS6_IJNS7_ILi1EEESI_SI_EEESC_SE_Li128ELb0ELb1ELb1ELb0EEENS1_19SingleTileSchedulerILb0ELb1ELb1ELi128EEEEEEEEEvNT_6ParamsE,"ax",@progbits
	.align	128
.text._ZN7cutlass13device_kernelIN5flash19enable_sm80_to_sm89INS1_16FlashAttnFwdSm80INS1_25CollectiveMainloopFwdSm80ILi4ELi1ELb0EN4cute5tupleIJNS5_1CILi128EEENS7_ILi48EEENS7_ILi96EEEEEELi96ENS_10bfloat16_tEfNS_4arch4Sm80ELb0ELb1ELb1ELb0ELb0ELb0ELb1ELb1EEENS1_21CollectiveEpilogueFwdINS6_IJS8_SA_S9_EEENS6_IJNS7_ILi1EEESI_SI_EEESC_SE_Li128ELb0ELb1ELb1ELb0EEENS1_19SingleTileSchedulerILb0ELb1ELb1ELi128EEEEEEEEEvNT_6ParamsE:
        .type           _ZN7cutlass13device_kernelIN5flash19enable_sm80_to_sm89INS1_16FlashAttnFwdSm80INS1_25CollectiveMainloopFwdSm80ILi4ELi1ELb0EN4cute5tupleIJNS5_1CILi128EEENS7_ILi48EEENS7_ILi96EEEEEELi96ENS_10bfloat16_tEfNS_4arch4Sm80ELb0ELb1ELb1ELb0ELb0ELb0ELb1ELb1EEENS1_21CollectiveEpilogueFwdINS6_IJS8_SA_S9_EEENS6_IJNS7_ILi1EEESI_SI_EEESC_SE_Li128ELb0ELb1ELb1ELb0EEENS1_19SingleTileSchedulerILb0ELb1ELb1ELi128EEEEEEEEEvNT_6ParamsE,@function
        .size           _ZN7cutlass13device_kernelIN5flash19enable_sm80_to_sm89INS1_16FlashAttnFwdSm80INS1_25CollectiveMainloopFwdSm80ILi4ELi1ELb0EN4cute5tupleIJNS5_1CILi128EEENS7_ILi48EEENS7_ILi96EEEEEELi96ENS_10bfloat16_tEfNS_4arch4Sm80ELb0ELb1ELb1ELb0ELb0ELb0ELb1ELb1EEENS1_21CollectiveEpilogueFwdINS6_IJS8_SA_S9_EEENS6_IJNS7_ILi1EEESI_SI_EEESC_SE_Li128ELb0ELb1ELb1ELb0EEENS1_19SingleTileSchedulerILb0ELb1ELb1ELi128EEEEEEEEEvNT_6ParamsE,(.L_x_21 - _ZN7cutlass13device_kernelIN5flash19enable_sm80_to_sm89INS1_16FlashAttnFwdSm80INS1_25CollectiveMainloopFwdSm80ILi4ELi1ELb0EN4cute5tupleIJNS5_1CILi128EEENS7_ILi48EEENS7_ILi96EEEEEELi96ENS_10bfloat16_tEfNS_4arch4Sm80ELb0ELb1ELb1ELb0ELb0ELb0ELb1ELb1EEENS1_21CollectiveEpilogueFwdINS6_IJS8_SA_S9_EEENS6_IJNS7_ILi1EEESI_SI_EEESC_SE_Li128ELb0ELb1ELb1ELb0EEENS1_19SingleTileSchedulerILb0ELb1ELb1ELi128EEEEEEEEEvNT_6ParamsE)
        .other          _ZN7cutlass13device_kernelIN5flash19enable_sm80_to_sm89INS1_16FlashAttnFwdSm80INS1_25CollectiveMainloopFwdSm80ILi4ELi1ELb0EN4cute5tupleIJNS5_1CILi128EEENS7_ILi48EEENS7_ILi96EEEEEELi96ENS_10bfloat16_tEfNS_4arch4Sm80ELb0ELb1ELb1ELb0ELb0ELb0ELb1ELb1EEENS1_21CollectiveEpilogueFwdINS6_IJS8_SA_S9_EEENS6_IJNS7_ILi1EEESI_SI_EEESC_SE_Li128ELb0ELb1ELb1ELb0EEENS1_19SingleTileSchedulerILb0ELb1ELb1ELi128EEEEEEEEEvNT_6ParamsE,@"STO_CUDA_ENTRY STV_DEFAULT"
_ZN7cutlass13device_kernelIN5flash19enable_sm80_to_sm89INS1_16FlashAttnFwdSm80INS1_25CollectiveMainloopFwdSm80ILi4ELi1ELb0EN4cute5tupleIJNS5_1CILi128EEENS7_ILi48EEENS7_ILi96EEEEEELi96ENS_10bfloat16_tEfNS_4arch4Sm80ELb0ELb1ELb1ELb0ELb0ELb0ELb1ELb1EEENS1_21CollectiveEpilogueFwdINS6_IJS8_SA_S9_EEENS6_IJNS7_ILi1EEESI_SI_EEESC_SE_Li128ELb0ELb1ELb1ELb0EEENS1_19SingleTileSchedulerILb0ELb1ELb1ELi128EEEEEEEEEvNT_6ParamsE:
[----:B------:R-:W-:Y:S01]  /*0000*/  LDC R1, c[0x0][0x28] ;  /* 0x00000a00ff017b82 */ /* 0x000fe20000000800 */
[----:B------:R-:W-:Y:S05]  /*0010*/  EXIT ;  /* 0x000000000000794d */ /* 0x000fea0003800000 */
.L_x_3:
        /* <DEDUP_REMOVED lines=14> */
.L_x_21:


//--------------------- .text._ZN7cutlass13device_kernelIN5flash19enable_sm80_to_sm89INS1_16FlashAttnFwdSm80INS1_25CollectiveMainloopFwdSm80ILi4ELi1ELb0EN4cute5tupleIJNS5_1CILi128EEENS7_ILi48EEENS7_ILi96EEEEEELi96ENS_10bfloat16_tEfNS_4arch4Sm80ELb0ELb1ELb1ELb1ELb0ELb0ELb1ELb1EEENS1_21CollectiveEpilogueFwdINS6_IJS8_SA_S9_EEENS6_IJNS7_ILi1EEESI_SI_EEESC_SE_Li128ELb1ELb1ELb1ELb0EEENS1_36VarlenDynamicPersistentTileSchedulerILi128ELi48ELi128ELi128ELb1ELb1ELb0ELb1ELb0ELb1EEEEEEEEEvNT_6ParamsE --------------------------
	.section	.text._ZN7cutlass13device_kernelIN5flash19enable_sm80_to_sm89INS1_16FlashAttnFwdSm80INS1_25CollectiveMainloopFwdSm80ILi4ELi1ELb0EN4cute5tupleIJNS5_1CILi128EEENS7_ILi48EEENS7_ILi96EEEEEELi96ENS_10bfloat16_tEfNS_4arch4Sm80ELb0ELb1ELb1ELb1ELb0ELb0ELb1ELb1EEENS1_21CollectiveEpilogueFwdINS6_IJS8_SA_S9_EEENS6_IJNS7_ILi1EEESI_SI_EEESC_SE_Li128ELb1ELb1ELb1ELb0EEENS1_36VarlenDynamicPersistentTileSchedulerILi128ELi48ELi128ELi128ELb1ELb1ELb0ELb1ELb0ELb1EEEEEEEEEvNT_6ParamsE,"ax",@progbits
	.align	128
.text._ZN7cutlass13device_kernelIN5flash19enable_sm80_to_sm89INS1_16FlashAttnFwdSm80INS1_25CollectiveMainloopFwdSm80ILi4ELi1ELb0EN4cute5tupleIJNS5_1CILi128EEENS7_ILi48EEENS7_ILi96EEEEEELi96ENS_10bfloat16_tEfNS_4arch4Sm80ELb0ELb1ELb1ELb1ELb0ELb0ELb1ELb1EEENS1_21CollectiveEpilogueFwdINS6_IJS8_SA_S9_EEENS6_IJNS7_ILi1EEESI_SI_EEESC_SE_Li128ELb1ELb1ELb1ELb0EEENS1_36VarlenDynamicPersistentTileSchedulerILi128ELi48ELi128ELi128ELb1ELb1ELb0ELb1ELb0ELb1EEEEEEEEEvNT_6ParamsE:
        .type           _ZN7cutlass13device_kernelIN5flash19enable_sm80_to_sm89INS1_16FlashAttnFwdSm80INS1_25CollectiveMainloopFwdSm80ILi4ELi1ELb0EN4cute5tupleIJNS5_1CILi128EEENS7_ILi48EEENS7_ILi96EEEEEELi96ENS_10bfloat16_tEfNS_4arch4Sm80ELb0ELb1ELb1ELb1ELb0ELb0ELb1ELb1EEENS1_21CollectiveEpilogueFwdINS6_IJS8_SA_S9_EEENS6_IJNS7_ILi1EEESI_SI_EEESC_SE_Li128ELb1ELb1ELb1ELb0EEENS1_36VarlenDynamicPersistentTileSchedulerILi128ELi48ELi128ELi128ELb1ELb1ELb0ELb1ELb0ELb1EEEEEEEEEvNT_6ParamsE,@function
        .size           _ZN7cutlass13device_kernelIN5flash19enable_sm80_to_sm89INS1_16FlashAttnFwdSm80INS1_25CollectiveMainloopFwdSm80ILi4ELi1ELb0EN4cute5tupleIJNS5_1CILi128EEENS7_ILi48EEENS7_ILi96EEEEEELi96ENS_10bfloat16_tEfNS_4arch4Sm80ELb0ELb1ELb1ELb1ELb0ELb0ELb1ELb1EEENS1_21CollectiveEpilogueFwdINS6_IJS8_SA_S9_EEENS6_IJNS7_ILi1EEESI_SI_EEESC_SE_Li128ELb1ELb1ELb1ELb0EEENS1_36VarlenDynamicPersistentTileSchedulerILi128ELi48ELi128ELi128ELb1ELb1ELb0ELb1ELb0ELb1EEEEEEEEEvNT_6ParamsE,(.L_x_22 - _ZN7cutlass13device_kernelIN5flash19enable_sm80_to_sm89INS1_16FlashAttnFwdSm80INS1_25CollectiveMainloopFwdSm80ILi4ELi1ELb0EN4cute5tupleIJNS5_1CILi128EEENS7_ILi48EEENS7_ILi96EEEEEELi96ENS_10bfloat16_tEfNS_4arch4Sm80ELb0ELb1ELb1ELb1ELb0ELb0ELb1ELb1EEENS1_21CollectiveEpilogueFwdINS6_IJS8_SA_S9_EEENS6_IJNS7_ILi1EEESI_SI_EEESC_SE_Li128ELb1ELb1ELb1ELb0EEENS1_36VarlenDynamicPersistentTileSchedulerILi128ELi48ELi128ELi128ELb1ELb1ELb0ELb1ELb0ELb1EEEEEEEEEvNT_6ParamsE)
        .other          _ZN7cutlass13device_kernelIN5flash19enable_sm80_to_sm89INS1_16FlashAttnFwdSm80INS1_25CollectiveMainloopFwdSm80ILi4ELi1ELb0EN4cute5tupleIJNS5_1CILi128EEENS7_ILi48EEENS7_ILi96EEEEEELi96ENS_10bfloat16_tEfNS_4arch4Sm80ELb0ELb1ELb1ELb1ELb0ELb0ELb1ELb1EEENS1_21CollectiveEpilogueFwdINS6_IJS8_SA_S9_EEENS6_IJNS7_ILi1EEESI_SI_EEESC_SE_Li128ELb1ELb1ELb1ELb0EEENS1_36VarlenDynamicPersistentTileSchedulerILi128ELi48ELi128ELi128ELb1ELb1ELb0ELb1ELb0ELb1EEEEEEEEEvNT_6ParamsE,@"STO_CUDA_ENTRY STV_DEFAULT"
_ZN7cutlass13device_kernelIN5flash19enable_sm80_to_sm89INS1_16FlashAttnFwdSm80INS1_25CollectiveMainloopFwdSm80ILi4ELi1ELb0EN4cute5tupleIJNS5_1CILi128EEENS7_ILi48EEENS7_ILi96EEEEEELi96ENS_10bfloat16_tEfNS_4arch4Sm80ELb0ELb1ELb1ELb1ELb0ELb0ELb1ELb1EEENS1_21CollectiveEpilogueFwdINS6_IJS8_SA_S9_EEENS6_IJNS7_ILi1EEESI_SI_EEESC_SE_Li128ELb1ELb1ELb1ELb0EEENS1_36VarlenDynamicPersistentTileSchedulerILi128ELi48ELi128ELi128ELb1ELb1ELb0ELb1ELb0ELb1EEEEEEEEEvNT_6ParamsE:
[----:B------:R-:W-:Y:S01]  /*0000*/  LDC R1, c[0x0][0x28] ;  /* 0x00000a00ff017b82 */ /* 0x000fe20000000800 */
[----:B------:R-:W-:Y:S05]  /*0010*/  EXIT ;  /* 0x000000000000794d */ /* 0x000fea0003800000 */
.L_x_4:
        /* <DEDUP_REMOVED lines=14> */
.L_x_22:


//--------------------- .text._ZN7cutlass13device_kernelIN5flash19enable_sm80_to_sm89INS1_16FlashAttnFwdSm80INS1_25CollectiveMainloopFwdSm80ILi4ELi1ELb0EN4cute5tupleIJNS5_1CILi128EEENS7_ILi48EEENS7_ILi96EEEEEELi96ENS_10bfloat16_tEfNS_4arch4Sm80ELb0ELb1ELb1ELb1ELb0ELb1ELb1ELb1EEENS1_21CollectiveEpilogueFwdINS6_IJS8_SA_S9_EEENS6_IJNS7_ILi1EEESI_SI_EEESC_SE_Li128ELb1ELb1ELb1ELb0EEENS1_36VarlenDynamicPersistentTileSchedulerILi128ELi48ELi128ELi128ELb1ELb1ELb0ELb1ELb0ELb1EEEEEEEEEvNT_6ParamsE --------------------------
	.section	.text._ZN7cutlass13device_kernelIN5flash19enable_sm80_to_sm89INS1_16FlashAttnFwdSm80INS1_25CollectiveMainloopFwdSm80ILi4ELi1ELb0EN4cute5tupleIJNS5_1CILi128EEENS7_ILi48EEENS7_ILi96EEEEEELi96ENS_10bfloat16_tEfNS_4arch4Sm80ELb0ELb1ELb1ELb1ELb0ELb1ELb1ELb1EEENS1_21CollectiveEpilogueFwdINS6_IJS8_SA_S9_EEENS6_IJNS7_ILi1EEESI_SI_EEESC_SE_Li128ELb1ELb1ELb1ELb0EEENS1_36VarlenDynamicPersistentTileSchedulerILi128ELi48ELi128ELi128ELb1ELb1ELb0ELb1ELb0ELb1EEEEEEEEEvNT_6ParamsE,"ax",@progbits
	.align	128
.text._ZN7cutlass13device_kernelIN5flash19enable_sm80_to_sm89INS1_16FlashAttnFwdSm80INS1_25CollectiveMainloopFwdSm80ILi4ELi1ELb0EN4cute5tupleIJNS5_1CILi128EEENS7_ILi48EEENS7_ILi96EEEEEELi96ENS_10bfloat16_tEfNS_4arch4Sm80ELb0ELb1ELb1ELb1ELb0ELb1ELb1ELb1EEENS1_21CollectiveEpilogueFwdINS6_IJS8_SA_S9_EEENS6_IJNS7_ILi1EEESI_SI_EEESC_SE_Li128ELb1ELb1ELb1ELb0EEENS1_36VarlenDynamicPersistentTileSchedulerILi128ELi48ELi128ELi128ELb1ELb1ELb0ELb1ELb0ELb1EEEEEEEEEvNT_6ParamsE:
        .type           _ZN7cutlass13device_kernelIN5flash19enable_sm80_to_sm89INS1_16FlashAttnFwdSm80INS1_25CollectiveMainloopFwdSm80ILi4ELi1ELb0EN4cute5tupleIJNS5_1CILi128EEENS7_ILi48EEENS7_ILi96EEEEEELi96ENS_10bfloat16_tEfNS_4arch4Sm80ELb0ELb1ELb1ELb1ELb0ELb1ELb1ELb1EEENS1_21CollectiveEpilogueFwdINS6_IJS8_SA_S9_EEENS6_IJNS7_ILi1EEESI_SI_EEESC_SE_Li128ELb1ELb1ELb1ELb0EEENS1_36VarlenDynamicPersistentTileSchedulerILi128ELi48ELi128ELi128ELb1ELb1ELb0ELb1ELb0ELb1EEEEEEEEEvNT_6ParamsE,@function
        .size           _ZN7cutlass13device_kernelIN5flash19enable_sm80_to_sm89INS1_16FlashAttnFwdSm80INS1_25CollectiveMainloopFwdSm80ILi4ELi1ELb0EN4cute5tupleIJNS5_1CILi128EEENS7_ILi48EEENS7_ILi96EEEEEELi96ENS_10bfloat16_tEfNS_4arch4Sm80ELb0ELb1ELb1ELb1ELb0ELb1ELb1ELb1EEENS1_21CollectiveEpilogueFwdINS6_IJS8_SA_S9_EEENS6_IJNS7_ILi1EEESI_SI_EEESC_SE_Li128ELb1ELb1ELb1ELb0EEENS1_36VarlenDynamicPersistentTileSchedulerILi128ELi48ELi128ELi128ELb1ELb1ELb0ELb1ELb0ELb1EEEEEEEEEvNT_6ParamsE,(.L_x_23 - _ZN7cutlass13device_kernelIN5flash19enable_sm80_to_sm89INS1_16FlashAttnFwdSm80INS1_25CollectiveMainloopFwdSm80ILi4ELi1ELb0EN4cute5tupleIJNS5_1CILi128EEENS7_ILi48EEENS7_ILi96EEEEEELi96ENS_10bfloat16_tEfNS_4arch4Sm80ELb0ELb1ELb1ELb1ELb0ELb1ELb1ELb1EEENS1_21CollectiveEpilogueFwdINS6_IJS8_SA_S9_EEENS6_IJNS7_ILi1EEESI_SI_EEESC_SE_Li128ELb1ELb1ELb1ELb0EEENS1_36VarlenDynamicPersistentTileSchedulerILi128ELi48ELi128ELi128ELb1ELb1ELb0ELb1ELb0ELb1EEEEEEEEEvNT_6ParamsE)
        .other          _ZN7cutlass13device_kernelIN5flash19enable_sm80_to_sm89INS1_16FlashAttnFwdSm80INS1_25CollectiveMainloopFwdSm80ILi4ELi1ELb0EN4cute5tupleIJNS5_1CILi128EEENS7_ILi48EEENS7_ILi96EEEEEELi96ENS_10bfloat16_tEfNS_4arch4Sm80ELb0ELb1ELb1ELb1ELb0ELb1ELb1ELb1EEENS1_21CollectiveEpilogueFwdINS6_IJS8_SA_S9_EEENS6_IJNS7_ILi1EEESI_SI_EEESC_SE_Li128ELb1ELb1ELb1ELb0EEENS1_36VarlenDynamicPersistentTileSchedulerILi128ELi48ELi128ELi128ELb1ELb1ELb0ELb1ELb0ELb1EEEEEEEEEvNT_6ParamsE,@"STO_CUDA_ENTRY STV_DEFAULT"
_ZN7cutlass13device_kernelIN5flash19enable_sm80_to_sm89INS1_16FlashAttnFwdSm80INS1_25CollectiveMainloopFwdSm80ILi4ELi1ELb0EN4cute5tupleIJNS5_1CILi128EEENS7_ILi48EEENS7_ILi96EEEEEELi96ENS_10bfloat16_tEfNS_4arch4Sm80ELb0ELb1ELb1ELb1ELb0ELb1ELb1ELb1EEENS1_21CollectiveEpilogueFwdINS6_IJS8_SA_S9_EEENS6_IJNS7_ILi1EEESI_SI_EEESC_SE_Li128ELb1ELb1ELb1ELb0EEENS1_36VarlenDynamicPersistentTileSchedulerILi128ELi48ELi128ELi128ELb1ELb1ELb0ELb1ELb0ELb1EEEEEEEEEvNT_6ParamsE:
[----:B------:R-:W-:Y:S01]  /*0000*/  LDC R1, c[0x0][0x28] ;  /* 0x00000a00ff017b82 */ /* 0x000fe20000000800 */
[----:B------:R-:W-:Y:S05]  /*0010*/  EXIT ;  /* 0x000000000000794d */ /* 0x000fea0003800000 */
.L_x_5:
        /* <DEDUP_REMOVED lines=14> */
.L_x_23:


//--------------------- .text._ZN7cutlass13device_kernelIN5flash19enable_sm80_to_sm89INS1_16FlashAttnFwdSm80INS1_25CollectiveMainloopFwdSm80ILi4ELi1ELb0EN4cute5tupleIJNS5_1CILi128EEENS7_ILi64EEENS7_ILi96EEEEEELi96ENS_10bfloat16_tEfNS_4arch4Sm80ELb1ELb0ELb1ELb0ELb0ELb0ELb1ELb1EEENS1_21CollectiveEpilogueFwdINS6_IJS8_SA_S9_EEENS6_IJNS7_ILi1EEESI_SI_EEESC_SE_Li128ELb0ELb1ELb1ELb0EEENS1_30DynamicPersistentTileSchedulerILi128ELi128ELb1ELb1ELb0EEEEEEEEEvNT_6ParamsE --------------------------
	.section	.text._ZN7cutlass13device_kernelIN5flash19enable_sm80_to_sm89INS1_16FlashAttnFwdSm80INS1_25CollectiveMainloopFwdSm80ILi4ELi1ELb0EN4cute5tupleIJNS5_1CILi128EEENS7_ILi64EEENS7_ILi96EEEEEELi96ENS_10bfloat16_tEfNS_4arch4Sm80ELb1ELb0ELb1ELb0ELb0ELb0ELb1ELb1EEENS1_21CollectiveEpilogueFwdINS6_IJS8_SA_S9_EEENS6_IJNS7_ILi1EEESI_SI_EEESC_SE_Li128ELb0ELb1ELb1ELb0EEENS1_30DynamicPersistentTileSchedulerILi128ELi128ELb1ELb1ELb0EEEEEEEEEvNT_6ParamsE,"ax",@progbits
	.align	128
.text._ZN7cutlass13device_kernelIN5flash19enable_sm80_to_sm89INS1_16FlashAttnFwdSm80INS1_25CollectiveMainloopFwdSm80ILi4ELi1ELb0EN4cute5tupleIJNS5_1CILi128EEENS7_ILi64EEENS7_ILi96EEEEEELi96ENS_10bfloat16_tEfNS_4arch4Sm80ELb1ELb0ELb1ELb0ELb0ELb0ELb1ELb1EEENS1_21CollectiveEpilogueFwdINS6_IJS8_SA_S9_EEENS6_IJNS7_ILi1EEESI_SI_EEESC_SE_Li128ELb0ELb1ELb1ELb0EEENS1_30DynamicPersistentTileSchedulerILi128ELi128ELb1ELb1ELb0EEEEEEEEEvNT_6ParamsE:
        .type           _ZN7cutlass13device_kernelIN5flash19enable_sm80_to_sm89INS1_16FlashAttnFwdSm80INS1_25CollectiveMainloopFwdSm80ILi4ELi1ELb0EN4cute5tupleIJNS5_1CILi128EEENS7_ILi64EEENS7_ILi96EEEEEELi96ENS_10bfloat16_tEfNS_4arch4Sm80ELb1ELb0ELb1ELb0ELb0ELb0ELb1ELb1EEENS1_21CollectiveEpilogueFwdINS6_IJS8_SA_S9_EEENS6_IJNS7_ILi1EEESI_SI_EEESC_SE_Li128ELb0ELb1ELb1ELb0EEENS1_30DynamicPersistentTileSchedulerILi128ELi128ELb1ELb1ELb0EEEEEEEEEvNT_6ParamsE,@function
        .size           _ZN7cutlass13device_kernelIN5flash19enable_sm80_to_sm89INS1_16FlashAttnFwdSm80INS1_25CollectiveMainloopFwdSm80ILi4ELi1ELb0EN4cute5tupleIJNS5_1CILi128EEENS7_ILi64EEENS7_ILi96EEEEEELi96ENS_10bfloat16_tEfNS_4arch4Sm80ELb1ELb0ELb1ELb0ELb0ELb0ELb1ELb1EEENS1_21CollectiveEpilogueFwdINS6_IJS8_SA_S9_EEENS6_IJNS7_ILi1EEESI_SI_EEESC_SE_Li128ELb0ELb1ELb1ELb0EEENS1_30DynamicPersistentTileSchedulerILi128ELi128ELb1ELb1ELb0EEEEEEEEEvNT_6ParamsE,(.L_x_24 - _ZN7cutlass13device_kernelIN5flash19enable_sm80_to_sm89INS1_16FlashAttnFwdSm80INS1_25CollectiveMainloopFwdSm80ILi4ELi1ELb0EN4cute5tupleIJNS5_1CILi128EEENS7_ILi64EEENS7_ILi96EEEEEELi96ENS_10bfloat16_tEfNS_4arch4Sm80ELb1ELb0ELb1ELb0ELb0ELb0ELb1ELb1EEENS1_21CollectiveEpilogueFwdINS6_IJS8_SA_S9_EEENS6_IJNS7_ILi1EEESI_SI_EEESC_SE_Li128ELb0ELb1ELb1ELb0EEENS1_30DynamicPersistentTileSchedulerILi128ELi128ELb1ELb1ELb0EEEEEEEEEvNT_6ParamsE)
        .other          _ZN7cutlass13device_kernelIN5flash19enable_sm80_to_sm89INS1_16FlashAttnFwdSm80INS1_25CollectiveMainloopFwdSm80ILi4ELi1ELb0EN4cute5tupleIJNS5_1CILi128EEENS7_ILi64EEENS7_ILi96EEEEEELi96ENS_10bfloat16_tEfNS_4arch4Sm80ELb1ELb0ELb1ELb0ELb0ELb0ELb1ELb1EEENS1_21CollectiveEpilogueFwdINS6_IJS8_SA_S9_EEENS6_IJNS7_ILi1EEESI_SI_EEESC_SE_Li128ELb0ELb1ELb1ELb0EEENS1_30DynamicPersistentTileSchedulerILi128ELi128ELb1ELb1ELb0EEEEEEEEEvNT_6ParamsE,@"STO_CUDA_ENTRY STV_DEFAULT"
_ZN7cutlass13device_kernelIN5flash19enable_sm80_to_sm89INS1_16FlashAttnFwdSm80INS1_25CollectiveMainloopFwdSm80ILi4ELi1ELb0EN4cute5tupleIJNS5_1CILi128EEENS7_ILi64EEENS7_ILi96EEEEEELi96ENS_10bfloat16_tEfNS_4arch4Sm80ELb1ELb0ELb1ELb0ELb0ELb0ELb1ELb1EEENS1_21CollectiveEpilogueFwdINS6_IJS8_SA_S9_EEENS6_IJNS7_ILi1EEESI_SI_EEESC_SE_Li128ELb0ELb1ELb1ELb0EEENS1_30DynamicPersistentTileSchedulerILi128ELi128ELb1ELb1ELb0EEEEEEEEEvNT_6ParamsE:
[----:B------:R-:W-:Y:S01]  /*0000*/  LDC R1, c[0x0][0x28] ;  /* 0x00000a00ff017b82 */ /* 0x000fe20000000800 */
[----:B------:R-:W-:Y:S05]  /*0010*/  EXIT ;  /* 0x000000000000794d */ /* 0x000fea0003800000 */
.L_x_6:
        /* <DEDUP_REMOVED lines=14> */
.L_x_24:


//--------------------- .text._ZN7cutlass13device_kernelIN5flash19enable_sm80_to_sm89INS1_16FlashAttnFwdSm80INS1_25CollectiveMainloopFwdSm80ILi4ELi1ELb0EN4cute5tupleIJNS5_1CILi128EEENS7_ILi48EEENS7_ILi96EEEEEELi96ENS_10bfloat16_tEfNS_4arch4Sm80ELb1ELb0ELb1ELb1ELb0ELb0ELb1ELb1EEENS1_21CollectiveEpilogueFwdINS6_IJS8_SA_S9_EEENS6_IJNS7_ILi1EEESI_SI_EEESC_SE_Li128ELb1ELb1ELb1ELb0EEENS1_36VarlenDynamicPersistentTileSchedulerILi128ELi48ELi128ELi128ELb1ELb1ELb0ELb1ELb1ELb1EEEEEEEEEvNT_6ParamsE --------------------------
	.section	.text._ZN7cutlass13device_kernelIN5flash19enable_sm80_to_sm89INS1_16FlashAttnFwdSm80INS1_25CollectiveMainloopFwdSm80ILi4ELi1ELb0EN4cute5tupleIJNS5_1CILi128EEENS7_ILi48EEENS7_ILi96EEEEEELi96ENS_10bfloat16_tEfNS_4arch4Sm80ELb1ELb0ELb1ELb1ELb0ELb0ELb1ELb1EEENS1_21CollectiveEpilogueFwdINS6_IJS8_SA_S9_EEENS6_IJNS7_ILi1EEESI_SI_EEESC_SE_Li128ELb1ELb1ELb1ELb0EEENS1_36VarlenDynamicPersistentTileSchedulerILi128ELi48ELi128ELi128ELb1ELb1ELb0ELb1ELb1ELb1EEEEEEEEEvNT_6ParamsE,"ax",@progbits
	.align	128
.text._ZN7cutlass13device_kernelIN5flash19enable_sm80_to_sm89INS1_16FlashAttnFwdSm80INS1_25CollectiveMainloopFwdSm80ILi4ELi1ELb0EN4cute5tupleIJNS5_1CILi128EEENS7_ILi48EEENS7_ILi96EEEEEELi96ENS_10bfloat16_tEfNS_4arch4Sm80ELb1ELb0ELb1ELb1ELb0ELb0ELb1ELb1EEENS1_21CollectiveEpilogueFwdINS6_IJS8_SA_S9_EEENS6_IJNS7_ILi1EEESI_SI_EEESC_SE_Li128ELb1ELb1ELb1ELb0EEENS1_36VarlenDynamicPersistentTileSchedulerILi128ELi48ELi128ELi128ELb1ELb1ELb0ELb1ELb1ELb1EEEEEEEEEvNT_6ParamsE:
        .type           _ZN7cutlass13device_kernelIN5flash19enable_sm80_to_sm89INS1_16FlashAttnFwdSm80INS1_25CollectiveMainloopFwdSm80ILi4ELi1ELb0EN4cute5tupleIJNS5_1CILi128EEENS7_ILi48EEENS7_ILi96EEEEEELi96ENS_10bfloat16_tEfNS_4arch4Sm80ELb1ELb0ELb1ELb1ELb0ELb0ELb1ELb1EEENS1_21CollectiveEpilogueFwdINS6_IJS8_SA_S9_EEENS6_IJNS7_ILi1EEESI_SI_EEESC_SE_Li128ELb1ELb1ELb1ELb0EEENS1_36VarlenDynamicPersistentTileSchedulerILi128ELi48ELi128ELi128ELb1ELb1ELb0ELb1ELb1ELb1EEEEEEEEEvNT_6ParamsE,@function
        .size           _ZN7cutlass13device_kernelIN5flash19enable_sm80_to_sm89INS1_16FlashAttnFwdSm80INS1_25CollectiveMainloopFwdSm80ILi4ELi1ELb0EN4cute5tupleIJNS5_1CILi128EEENS7_ILi48EEENS7_ILi96EEEEEELi96ENS_10bfloat16_tEfNS_4arch4Sm80ELb1ELb0ELb1ELb1ELb0ELb0ELb1ELb1EEENS1_21CollectiveEpilogueFwdINS6_IJS8_SA_S9_EEENS6_IJNS7_ILi1EEESI_SI_EEESC_SE_Li128ELb1ELb1ELb1ELb0EEENS1_36VarlenDynamicPersistentTileSchedulerILi128ELi48ELi128ELi128ELb1ELb1ELb0ELb1ELb1ELb1EEEEEEEEEvNT_6ParamsE,(.L_x_25 - _ZN7cutlass13device_kernelIN5flash19enable_sm80_to_sm89INS1_16FlashAttnFwdSm80INS1_25CollectiveMainloopFwdSm80ILi4ELi1ELb0EN4cute5tupleIJNS5_1CILi128EEENS7_ILi48EEENS7_ILi96EEEEEELi96ENS_10bfloat16_tEfNS_4arch4Sm80ELb1ELb0ELb1ELb1ELb0ELb0ELb1ELb1EEENS1_21CollectiveEpilogueFwdINS6_IJS8_SA_S9_EEENS6_IJNS7_ILi1EEESI_SI_EEESC_SE_Li128ELb1ELb1ELb1ELb0EEENS1_36VarlenDynamicPersistentTileSchedulerILi128ELi48ELi128ELi128ELb1ELb1ELb0ELb1ELb1ELb1EEEEEEEEEvNT_6ParamsE)
        .other          _ZN7cutlass13device_kernelIN5flash19enable_sm80_to_sm89INS1_16FlashAttnFwdSm80INS1_25CollectiveMainloopFwdSm80ILi4ELi1ELb0EN4cute5tupleIJNS5_1CILi128EEENS7_ILi48EEENS7_ILi96EEEEEELi96ENS_10bfloat16_tEfNS_4arch4Sm80ELb1ELb0ELb1ELb1ELb0ELb0ELb1ELb1EEENS1_21CollectiveEpilogueFwdINS6_IJS8_SA_S9_EEENS6_IJNS7_ILi1EEESI_SI_EEESC_SE_Li128ELb1ELb1ELb1ELb0EEENS1_36VarlenDynamicPersistentTileSchedulerILi128ELi48ELi128ELi128ELb1ELb1ELb0ELb1ELb1ELb1EEEEEEEEEvNT_6ParamsE,@"STO_CUDA_ENTRY STV_DEFAULT"
_ZN7cutlass13device_kernelIN5flash19enable_sm80_to_sm89INS1_16FlashAttnFwdSm80INS1_25CollectiveMainloopFwdSm80ILi4ELi1ELb0EN4cute5tupleIJNS5_1CILi128EEENS7_ILi48EEENS7_ILi96EEEEEELi96ENS_10bfloat16_tEfNS_4arch4Sm80ELb1ELb0ELb1ELb1ELb0ELb0ELb1ELb1EEENS1_21CollectiveEpilogueFwdINS6_IJS8_SA_S9_EEENS6_IJNS7_ILi1EEESI_SI_EEESC_SE_Li128ELb1ELb1ELb1ELb0EEENS1_36VarlenDynamicPersistentTileSchedulerILi128ELi48ELi128ELi128ELb1ELb1ELb0ELb1ELb1ELb1EEEEEEEEEvNT_6ParamsE:
[----:B------:R-:W-:Y:S01]  /*0000*/  LDC R1, c[0x0][0x28] ;  /* 0x00000a00ff017b82 */ /* 0x000fe20000000800 */
[----:B------:R-:W-:Y:S05]  /*0010*/  EXIT ;  /* 0x000000000000794d */ /* 0x000fea0003800000 */
.L_x_7:
        /* <DEDUP_REMOVED lines=14> */
.L_x_25:


//--------------------- .text._ZN7cutlass13device_kernelIN5flash19enable_sm80_to_sm89INS1_16FlashAttnFwdSm80INS1_25CollectiveMainloopFwdSm80ILi4ELi1ELb0EN4cute5tupleIJNS5_1CILi128EEENS7_ILi48EEENS7_ILi96EEEEEELi96ENS_10bfloat16_tEfNS_4arch4Sm80ELb1ELb0ELb1ELb1ELb0ELb1ELb1ELb1EEENS1_21CollectiveEpilogueFwdINS6_IJS8_SA_S9_EEENS6_IJNS7_ILi1EEESI_SI_EEESC_SE_Li128ELb1ELb1ELb1ELb0EEENS1_36VarlenDynamicPersistentTileSchedulerILi128ELi48ELi128ELi128ELb1ELb1ELb0ELb1ELb1ELb1EEEEEEEEEvNT_6ParamsE --------------------------
	.section	.text._ZN7cutlass13device_kernelIN5flash19enable_sm80_to_sm89INS1_16FlashAttnFwdSm80INS1_25CollectiveMainloopFwdSm80ILi4ELi1ELb0EN4cute5tupleIJNS5_1CILi128EEENS7_ILi48EEENS7_ILi96EEEEEELi96ENS_10bfloat16_tEfNS_4arch4Sm80ELb1ELb0ELb1ELb1ELb0ELb1ELb1ELb1EEENS1_21CollectiveEpilogueFwdINS6_IJS8_SA_S9_EEENS6_IJNS7_ILi1EEESI_SI_EEESC_SE_Li128ELb1ELb1ELb1ELb0EEENS1_36VarlenDynamicPersistentTileSchedulerILi128ELi48ELi128ELi128ELb1ELb1ELb0ELb1ELb1ELb1EEEEEEEEEvNT_6ParamsE,"ax",@progbits
	.align	128
.text._ZN7cutlass13device_kernelIN5flash19enable_sm80_to_sm89INS1_16FlashAttnFwdSm80INS1_25CollectiveMainloopFwdSm80ILi4ELi1ELb0EN4cute5tupleIJNS5_1CILi128EEENS7_ILi48EEENS7_ILi96EEEEEELi96ENS_10bfloat16_tEfNS_4arch4Sm80ELb1ELb0ELb1ELb1ELb0ELb1ELb1ELb1EEENS1_21CollectiveEpilogueFwdINS6_IJS8_SA_S9_EEENS6_IJNS7_ILi1EEESI_SI_EEESC_SE_Li128ELb1ELb1ELb1ELb0EEENS1_36VarlenDynamicPersistentTileSchedulerILi128ELi48ELi128ELi128ELb1ELb1ELb0ELb1ELb1ELb1EEEEEEEEEvNT_6ParamsE:
        .type           _ZN7cutlass13device_kernelIN5flash19enable_sm80_to_sm89INS1_16FlashAttnFwdSm80INS1_25CollectiveMainloopFwdSm80ILi4ELi1ELb0EN4cute5tupleIJNS5_1CILi128EEENS7_ILi48EEENS7_ILi96EEEEEELi96ENS_10bfloat16_tEfNS_4arch4Sm80ELb1ELb0ELb1ELb1ELb0ELb1ELb1ELb1EEENS1_21CollectiveEpilogueFwdINS6_IJS8_SA_S9_EEENS6_IJNS7_ILi1EEESI_SI_EEESC_SE_Li128ELb1ELb1ELb1ELb0EEENS1_36VarlenDynamicPersistentTileSchedulerILi128ELi48ELi128ELi128ELb1ELb1ELb0ELb1ELb1ELb1EEEEEEEEEvNT_6ParamsE,@function
        .size           _ZN7cutlass13device_kernelIN5flash19enable_sm80_to_sm89INS1_16FlashAttnFwdSm80INS1_25CollectiveMainloopFwdSm80ILi4ELi1ELb0EN4cute5tupleIJNS5_1CILi128EEENS7_ILi48EEENS7_ILi96EEEEEELi96ENS_10bfloat16_tEfNS_4arch4Sm80ELb1ELb0ELb1ELb1ELb0ELb1ELb1ELb1EEENS1_21CollectiveEpilogueFwdINS6_IJS8_SA_S9_EEENS6_IJNS7_ILi1EEESI_SI_EEESC_SE_Li128ELb1ELb1ELb1ELb0EEENS1_36VarlenDynamicPersistentTileSchedulerILi128ELi48ELi128ELi128ELb1ELb1ELb0ELb1ELb1ELb1EEEEEEEEEvNT_6ParamsE,(.L_x_26 - _ZN7cutlass13device_kernelIN5flash19enable_sm80_to_sm89INS1_16FlashAttnFwdSm80INS1_25CollectiveMainloopFwdSm80ILi4ELi1ELb0EN4cute5tupleIJNS5_1CILi128EEENS7_ILi48EEENS7_ILi96EEEEEELi96ENS_10bfloat16_tEfNS_4arch4Sm80ELb1ELb0ELb1ELb1ELb0ELb1ELb1ELb1EEENS1_21CollectiveEpilogueFwdINS6_IJS8_SA_S9_EEENS6_IJNS7_ILi1EEESI_SI_EEESC_SE_Li128ELb1ELb1ELb1ELb0EEENS1_36VarlenDynamicPersistentTileSchedulerILi128ELi48ELi128ELi128ELb1ELb1ELb0ELb1ELb1ELb1EEEEEEEEEvNT_6ParamsE)
        .other          _ZN7cutlass13device_kernelIN5flash19enable_sm80_to_sm89INS1_16FlashAttnFwdSm80INS1_25CollectiveMainloopFwdSm80ILi4ELi1ELb0EN4cute5tupleIJNS5_1CILi128EEENS7_ILi48EEENS7_ILi96EEEEEELi96ENS_10bfloat16_tEfNS_4arch4Sm80ELb1ELb0ELb1ELb1ELb0ELb1ELb1ELb1EEENS1_21CollectiveEpilogueFwdINS6_IJS8_SA_S9_EEENS6_IJNS7_ILi1EEESI_SI_EEESC_SE_Li128ELb1ELb1ELb1ELb0EEENS1_36VarlenDynamicPersistentTileSchedulerILi128ELi48ELi128ELi128ELb1ELb1ELb0ELb1ELb1ELb1EEEEEEEEEvNT_6ParamsE,@"STO_CUDA_ENTRY STV_DEFAULT"
_ZN7cutlass13device_kernelIN5flash19enable_sm80_to_sm89INS1_16FlashAttnFwdSm80INS1_25CollectiveMainloopFwdSm80ILi4ELi1ELb0EN4cute5tupleIJNS5_1CILi128EEENS7_ILi48EEENS7_ILi96EEEEEELi96ENS_10bfloat16_tEfNS_4arch4Sm80ELb1ELb0ELb1ELb1ELb0ELb1ELb1ELb1EEENS1_21CollectiveEpilogueFwdINS6_IJS8_SA_S9_EEENS6_IJNS7_ILi1EEESI_SI_EEESC_SE_Li128ELb1ELb1ELb1ELb0EEENS1_36VarlenDynamicPersistentTileSchedulerILi128ELi48ELi128ELi128ELb1ELb1ELb0ELb1ELb1ELb1EEEEEEEEEvNT_6ParamsE:
[----:B------:R-:W-:Y:S01]  /*0000*/  LDC R1, c[0x0][0x28] ;  /* 0x00000a00ff017b82 */ /* 0x000fe20000000800 */
[----:B------:R-:W-:Y:S05]  /*0010*/  EXIT ;  /* 0x000000000000794d */ /* 0x000fea0003800000 */
.L_x_8:
        /* <DEDUP_REMOVED lines=14> */
.L_x_26:


//--------------------- .text._ZN7cutlass13device_kernelIN5flash19enable_sm80_to_sm89INS1_16FlashAttnFwdSm80INS1_25CollectiveMainloopFwdSm80ILi4ELi1ELb0EN4cute5tupleIJNS5_1CILi128EEENS7_ILi64EEENS7_ILi96EEEEEELi96ENS_10bfloat16_tEfNS_4arch4Sm80ELb0ELb0ELb0ELb0ELb0ELb0ELb1ELb1EEENS1_21CollectiveEpilogueFwdINS6_IJS8_SA_S9_EEENS6_IJNS7_ILi1EEESI_SI_EEESC_SE_Li128ELb0ELb1ELb1ELb0EEENS1_19SingleTileSchedulerILb0ELb1ELb1ELi128EEEEEEEEEvNT_6ParamsE --------------------------
	.section	.text._ZN7cutlass13device_kernelIN5flash19enable_sm80_to_sm89INS1_16FlashAttnFwdSm80INS1_25CollectiveMainloopFwdSm80ILi4ELi1ELb0EN4cute5tupleIJNS5_1CILi128EEENS7_ILi64EEENS7_ILi96EEEEEELi96ENS_10bfloat16_tEfNS_4arch4Sm80ELb0ELb0ELb0ELb0ELb0ELb0ELb1ELb1EEENS1_21CollectiveEpilogueFwdINS6_IJS8_SA_S9_EEENS6_IJNS7_ILi1EEESI_SI_EEESC_SE_Li128ELb0ELb1ELb1ELb0EEENS1_19SingleTileSchedulerILb0ELb1ELb1ELi128EEEEEEEEEvNT_6ParamsE,"ax",@progbits
	.align	128
.text._ZN7cutlass13device_kernelIN5flash19enable_sm80_to_sm89INS1_16FlashAttnFwdSm80INS1_25CollectiveMainloopFwdSm80ILi4ELi1ELb0EN4cute5tupleIJNS5_1CILi128EEENS7_ILi64EEENS7_ILi96EEEEEELi96ENS_10bfloat16_tEfNS_4arch4Sm80ELb0ELb0ELb0ELb0ELb0ELb0ELb1ELb1EEENS1_21CollectiveEpilogueFwdINS6_IJS8_SA_S9_EEENS6_IJNS7_ILi1EEESI_SI_EEESC_SE_Li128ELb0ELb1ELb1ELb0EEENS1_19SingleTileSchedulerILb0ELb1ELb1ELi128EEEEEEEEEvNT_6ParamsE:
        .type           _ZN7cutlass13device_kernelIN5flash19enable_sm80_to_sm89INS1_16FlashAttnFwdSm80INS1_25CollectiveMainloopFwdSm80ILi4ELi1ELb0EN4cute5tupleIJNS5_1CILi128EEENS7_ILi64EEENS7_ILi96EEEEEELi96ENS_10bfloat16_tEfNS_4arch4Sm80ELb0ELb0ELb0ELb0ELb0ELb0ELb1ELb1EEENS1_21CollectiveEpilogueFwdINS6_IJS8_SA_S9_EEENS6_IJNS7_ILi1EEESI_SI_EEESC_SE_Li128ELb0ELb1ELb1ELb0EEENS1_19SingleTileSchedulerILb0ELb1ELb1ELi128EEEEEEEEEvNT_6ParamsE,@function
        .size           _ZN7cutlass13device_kernelIN5flash19enable_sm80_to_sm89INS1_16FlashAttnFwdSm80INS1_25CollectiveMainloopFwdSm80ILi4ELi1ELb0EN4cute5tupleIJNS5_1CILi128EEENS7_ILi64EEENS7_ILi96EEEEEELi96ENS_10bfloat16_tEfNS_4arch4Sm80ELb0ELb0ELb0ELb0ELb0ELb0ELb1ELb1EEENS1_21CollectiveEpilogueFwdINS6_IJS8_SA_S9_EEENS6_IJNS7_ILi1EEESI_SI_EEESC_SE_Li128ELb0ELb1ELb1ELb0EEENS1_19SingleTileSchedulerILb0ELb1ELb1ELi128EEEEEEEEEvNT_6ParamsE,(.L_x_27 - _ZN7cutlass13device_kernelIN5flash19enable_sm80_to_sm89INS1_16FlashAttnFwdSm80INS1_25CollectiveMainloopFwdSm80ILi4ELi1ELb0EN4cute5tupleIJNS5_1CILi128EEENS7_ILi64EEENS7_ILi96EEEEEELi96ENS_10bfloat16_tEfNS_4arch4Sm80ELb0ELb0ELb0ELb0ELb0ELb0ELb1ELb1EEENS1_21CollectiveEpilogueFwdINS6_IJS8_SA_S9_EEENS6_IJNS7_ILi1EEESI_SI_EEESC_SE_Li128ELb0ELb1ELb1ELb0EEENS1_19SingleTileSchedulerILb0ELb1ELb1ELi128EEEEEEEEEvNT_6ParamsE)
        .other          _ZN7cutlass13device_kernelIN5flash19enable_sm80_to_sm89INS1_16FlashAttnFwdSm80INS1_25CollectiveMainloopFwdSm80ILi4ELi1ELb0EN4cute5tupleIJNS5_1CILi128EEENS7_ILi64EEENS7_ILi96EEEEEELi96ENS_10bfloat16_tEfNS_4arch4Sm80ELb0ELb0ELb0ELb0ELb0ELb0ELb1ELb1EEENS1_21CollectiveEpilogueFwdINS6_IJS8_SA_S9_EEENS6_IJNS7_ILi1EEESI_SI_EEESC_SE_Li128ELb0ELb1ELb1ELb0EEENS1_19SingleTileSchedulerILb0ELb1ELb1ELi128EEEEEEEEEvNT_6ParamsE,@"STO_CUDA_ENTRY STV_DEFAULT"
_ZN7cutlass13device_kernelIN5flash19enable_sm80_to_sm89INS1_16FlashAttnFwdSm80INS1_25CollectiveMainloopFwdSm80ILi4ELi1ELb0EN4cute5tupleIJNS5_1CILi128EEENS7_ILi64EEENS7_ILi96EEEEEELi96ENS_10bfloat16_tEfNS_4arch4Sm80ELb0ELb0ELb0ELb0ELb0ELb0ELb1ELb1EEENS1_21CollectiveEpilogueFwdINS6_IJS8_SA_S9_EEENS6_IJNS7_ILi1EEESI_SI_EEESC_SE_Li128ELb0ELb1ELb1ELb0EEENS1_19SingleTileSchedulerILb0ELb1ELb1ELi128EEEEEEEEEvNT_6ParamsE:
[----:B------:R-:W-:Y:S01]  /*0000*/  LDC R1, c[0x0][0x28] ;  /* 0x00000a00ff017b82 */ /* 0x000fe20000000800 */
[----:B------:R-:W-:Y:S05]  /*0010*/  EXIT ;  /* 0x000000000000794d */ /* 0x000fea0003800000 */
.L_x_9:
        /* <DEDUP_REMOVED lines=14> */
.L_x_27:


//--------------------- .text._ZN7cutlass13device_kernelIN5flash19enable_sm80_to_sm89INS1_16FlashAttnFwdSm80INS1_25CollectiveMainloopFwdSm80ILi4ELi1ELb0EN4cute5tupleIJNS5_1CILi128EEENS7_ILi48EEENS7_ILi96EEEEEELi96ENS_10bfloat16_tEfNS_4arch4Sm80ELb0ELb0ELb0ELb1ELb0ELb0ELb1ELb1EEENS1_21CollectiveEpilogueFwdINS6_IJS8_SA_S9_EEENS6_IJNS7_ILi1EEESI_SI_EEESC_SE_Li128ELb1ELb1ELb1ELb0EEENS1_36VarlenDynamicPersistentTileSchedulerILi128ELi48ELi128ELi128ELb1ELb1ELb0ELb0ELb1ELb1EEEEEEEEEvNT_6ParamsE --------------------------
	.section	.text._ZN7cutlass13device_kernelIN5flash19enable_sm80_to_sm89INS1_16FlashAttnFwdSm80INS1_25CollectiveMainloopFwdSm80ILi4ELi1ELb0EN4cute5tupleIJNS5_1CILi128EEENS7_ILi48EEENS7_ILi96EEEEEELi96ENS_10bfloat16_tEfNS_4arch4Sm80ELb0ELb0ELb0ELb1ELb0ELb0ELb1ELb1EEENS1_21CollectiveEpilogueFwdINS6_IJS8_SA_S9_EEENS6_IJNS7_ILi1EEESI_SI_EEESC_SE_Li128ELb1ELb1ELb1ELb0EEENS1_36VarlenDynamicPersistentTileSchedulerILi128ELi48ELi128ELi128ELb1ELb1ELb0ELb0ELb1ELb1EEEEEEEEEvNT_6ParamsE,"ax",@progbits
	.align	128
.text._ZN7cutlass13device_kernelIN5flash19enable_sm80_to_sm89INS1_16FlashAttnFwdSm80INS1_25CollectiveMainloopFwdSm80ILi4ELi1ELb0EN4cute5tupleIJNS5_1CILi128EEENS7_ILi48EEENS7_ILi96EEEEEELi96ENS_10bfloat16_tEfNS_4arch4Sm80ELb0ELb0ELb0ELb1ELb0ELb0ELb1ELb1EEENS1_21CollectiveEpilogueFwdINS6_IJS8_SA_S9_EEENS6_IJNS7_ILi1EEESI_SI_EEESC_SE_Li128ELb1ELb1ELb1ELb0EEENS1_36VarlenDynamicPersistentTileSchedulerILi128ELi48ELi128ELi128ELb1ELb1ELb0ELb0ELb1ELb1EEEEEEEEEvNT_6ParamsE:
        .type           _ZN7cutlass13device_kernelIN5flash19enable_sm80_to_sm89INS1_16FlashAttnFwdSm80INS1_25CollectiveMainloopFwdSm80ILi4ELi1ELb0EN4cute5tupleIJNS5_1CILi128EEENS7_ILi48EEENS7_ILi96EEEEEELi96ENS_10bfloat16_tEfNS_4arch4Sm80ELb0ELb0ELb0ELb1ELb0ELb0ELb1ELb1EEENS1_21CollectiveEpilogueFwdINS6_IJS8_SA_S9_EEENS6_IJNS7_ILi1EEESI_SI_EEESC_SE_Li128ELb1ELb1ELb1ELb0EEENS1_36VarlenDynamicPersistentTileSchedulerILi128ELi48ELi128ELi128ELb1ELb1ELb0ELb0ELb1ELb1EEEEEEEEEvNT_6ParamsE,@function
        .size           _ZN7cutlass13device_kernelIN5flash19enable_sm80_to_sm89INS1_16FlashAttnFwdSm80INS1_25CollectiveMainloopFwdSm80ILi4ELi1ELb0EN4cute5tupleIJNS5_1CILi128EEENS7_ILi48EEENS7_ILi96EEEEEELi96ENS_10bfloat16_tEfNS_4arch4Sm80ELb0ELb0ELb0ELb1ELb0ELb0ELb1ELb1EEENS1_21CollectiveEpilogueFwdINS6_IJS8_SA_S9_EEENS6_IJNS7_ILi1EEESI_SI_EEESC_SE_Li128ELb1ELb1ELb1ELb0EEENS1_36VarlenDynamicPersistentTileSchedulerILi128ELi48ELi128ELi128ELb1ELb1ELb0ELb0ELb1ELb1EEEEEEEEEvNT_6ParamsE,(.L_x_28 - _ZN7cutlass13device_kernelIN5flash19enable_sm80_to_sm89INS1_16FlashAttnFwdSm80INS1_25CollectiveMainloopFwdSm80ILi4ELi1ELb0EN4cute5tupleIJNS5_1CILi128EEENS7_ILi48EEENS7_ILi96EEEEEELi96ENS_10bfloat16_tEfNS_4arch4Sm80ELb0ELb0ELb0ELb1ELb0ELb0ELb1ELb1EEENS1_21CollectiveEpilogueFwdINS6_IJS8_SA_S9_EEENS6_IJNS7_ILi1EEESI_SI_EEESC_SE_Li128ELb1ELb1ELb1ELb0EEENS1_36VarlenDynamicPersistentTileSchedulerILi128ELi48ELi128ELi128ELb1ELb1ELb0ELb0ELb1ELb1EEEEEEEEEvNT_6ParamsE)
        .other          _ZN7cutlass13device_kernelIN5flash19enable_sm80_to_sm89INS1_16FlashAttnFwdSm80INS1_25CollectiveMainloopFwdSm80ILi4ELi1ELb0EN4cute5tupleIJNS5_1CILi128EEENS7_ILi48EEENS7_ILi96EEEEEELi96ENS_10bfloat16_tEfNS_4arch4Sm80ELb0ELb0ELb0ELb1ELb0ELb0ELb1ELb1EEENS1_21CollectiveEpilogueFwdINS6_IJS8_SA_S9_EEENS6_IJNS7_ILi1EEESI_SI_EEESC_SE_Li128ELb1ELb1ELb1ELb0EEENS1_36VarlenDynamicPersistentTileSchedulerILi128ELi48ELi128ELi128ELb1ELb1ELb0ELb0ELb1ELb1EEEEEEEEEvNT_6ParamsE,@"STO_CUDA_ENTRY STV_DEFAULT"
_ZN7cutlass13device_kernelIN5flash19enable_sm80_to_sm89INS1_16FlashAttnFwdSm80INS1_25CollectiveMainloopFwdSm80ILi4ELi1ELb0EN4cute5tupleIJNS5_1CILi128EEENS7_ILi48EEENS7_ILi96EEEEEELi96ENS_10bfloat16_tEfNS_4arch4Sm80ELb0ELb0ELb0ELb1ELb0ELb0ELb1ELb1EEENS1_21CollectiveEpilogueFwdINS6_IJS8_SA_S9_EEENS6_IJNS7_ILi1EEESI_SI_EEESC_SE_Li128ELb1ELb1ELb1ELb0EEENS1_36VarlenDynamicPersistentTileSchedulerILi128ELi48ELi128ELi128ELb1ELb1ELb0ELb0ELb1ELb1EEEEEEEEEvNT_6ParamsE:
[----:B------:R-:W-:Y:S01]  /*0000*/  LDC R1, c[0x0][0x28] ;  /* 0x00000a00ff017b82 */ /* 0x000fe20000000800 */
[----:B------:R-:W-:Y:S05]  /*0010*/  EXIT ;  /* 0x000000000000794d */ /* 0x000fea0003800000 */
.L_x_10:
        /* <DEDUP_REMOVED lines=14> */
.L_x_28:


//--------------------- .text._ZN7cutlass13device_kernelIN5flash19enable_sm80_to_sm89INS1_16FlashAttnFwdSm80INS1_25CollectiveMainloopFwdSm80ILi4ELi1ELb0EN4cute5tupleIJNS5_1CILi128EEENS7_ILi48EEENS7_ILi96EEEEEELi96ENS_10bfloat16_tEfNS_4arch4Sm80ELb0ELb0ELb0ELb1ELb0ELb1ELb1ELb1EEENS1_21CollectiveEpilogueFwdINS6_IJS8_SA_S9_EEENS6_IJNS7_ILi1EEESI_SI_EEESC_SE_Li128ELb1ELb1ELb1ELb0EEENS1_36VarlenDynamicPersistentTileSchedulerILi128ELi48ELi128ELi128ELb1ELb1ELb0ELb0ELb1ELb1EEEEEEEEEvNT_6ParamsE --------------------------
	.section	.text._ZN7cutlass13device_kernelIN5flash19enable_sm80_to_sm89INS1_16FlashAttnFwdSm80INS1_25CollectiveMainloopFwdSm80ILi4ELi1ELb0EN4cute5tupleIJNS5_1CILi128EEENS7_ILi48EEENS7_ILi96EEEEEELi96ENS_10bfloat16_tEfNS_4arch4Sm80ELb0ELb0ELb0ELb1ELb0ELb1ELb1ELb1EEENS1_21CollectiveEpilogueFwdINS6_IJS8_SA_S9_EEENS6_IJNS7_ILi1EEESI_SI_EEESC_SE_Li128ELb1ELb1ELb1ELb0EEENS1_36VarlenDynamicPersistentTileSchedulerILi128ELi48ELi128ELi128ELb1ELb1ELb0ELb0ELb1ELb1EEEEEEEEEvNT_6ParamsE,"ax",@progbits
	.align	128
.text._ZN7cutlass13device_kernelIN5flash19enable_sm80_to_sm89INS1_16FlashAttnFwdSm80INS1_25CollectiveMainloopFwdSm80ILi4ELi1ELb0EN4cute5tupleIJNS5_1CILi128EEENS7_ILi48EEENS7_ILi96EEEEEELi96ENS_10bfloat16_tEfNS_4arch4Sm80ELb0ELb0ELb0ELb1ELb0ELb1ELb1ELb1EEENS1_21CollectiveEpilogueFwdINS6_IJS8_SA_S9_EEENS6_IJNS7_ILi1EEESI_SI_EEESC_SE_Li128ELb1ELb1ELb1ELb0EEENS1_36VarlenDynamicPersistentTileSchedulerILi128ELi48ELi128ELi128ELb1ELb1ELb0ELb0ELb1ELb1EEEEEEEEEvNT_6ParamsE:
        .type           _ZN7cutlass13device_kernelIN5flash19enable_sm80_to_sm89INS1_16FlashAttnFwdSm80INS1_25CollectiveMainloopFwdSm80ILi4ELi1ELb0EN4cute5tupleIJNS5_1CILi128EEENS7_ILi48EEENS7_ILi96EEEEEELi96ENS_10bfloat16_tEfNS_4arch4Sm80ELb0ELb0ELb0ELb1ELb0ELb1ELb1ELb1EEENS1_21CollectiveEpilogueFwdINS6_IJS8_SA_S9_EEENS6_IJNS7_ILi1EEESI_SI_EEESC_SE_Li128ELb1ELb1ELb1ELb0EEENS1_36VarlenDynamicPersistentTileSchedulerILi128ELi48ELi128ELi128ELb1ELb1ELb0ELb0ELb1ELb1EEEEEEEEEvNT_6ParamsE,@function
        .size           _ZN7cutlass13device_kernelIN5flash19enable_sm80_to_sm89INS1_16FlashAttnFwdSm80INS1_25CollectiveMainloopFwdSm80ILi4ELi1ELb0EN4cute5tupleIJNS5_1CILi128EEENS7_ILi48EEENS7_ILi96EEEEEELi96ENS_10bfloat16_tEfNS_4arch4Sm80ELb0ELb0ELb0ELb1ELb0ELb1ELb1ELb1EEENS1_21CollectiveEpilogueFwdINS6_IJS8_SA_S9_EEENS6_IJNS7_ILi1EEESI_SI_EEESC_SE_Li128ELb1ELb1ELb1ELb0EEENS1_36VarlenDynamicPersistentTileSchedulerILi128ELi48ELi128ELi128ELb1ELb1ELb0ELb0ELb1ELb1EEEEEEEEEvNT_6ParamsE,(.L_x_29 - _ZN7cutlass13device_kernelIN5flash19enable_sm80_to_sm89INS1_16FlashAttnFwdSm80INS1_25CollectiveMainloopFwdSm80ILi4ELi1ELb0EN4cute5tupleIJNS5_1CILi128EEENS7_ILi48EEENS7_ILi96EEEEEELi96ENS_10bfloat16_tEfNS_4arch4Sm80ELb0ELb0ELb0ELb1ELb0ELb1ELb1ELb1EEENS1_21CollectiveEpilogueFwdINS6_IJS8_SA_S9_EEENS6_IJNS7_ILi1EEESI_SI_EEESC_SE_Li128ELb1ELb1ELb1ELb0EEENS1_36VarlenDynamicPersistentTileSchedulerILi128ELi48ELi128ELi128ELb1ELb1ELb0ELb0ELb1ELb1EEEEEEEEEvNT_6ParamsE)
        .other          _ZN7cutlass13device_kernelIN5flash19enable_sm80_to_sm89INS1_16FlashAttnFwdSm80INS1_25CollectiveMainloopFwdSm80ILi4ELi1ELb0EN4cute5tupleIJNS5_1CILi128EEENS7_ILi48EEENS7_ILi96EEEEEELi96ENS_10bfloat16_tEfNS_4arch4Sm80ELb0ELb0ELb0ELb1ELb0ELb1ELb1ELb1EEENS1_21CollectiveEpilogueFwdINS6_IJS8_SA_S9_EEENS6_IJNS7_ILi1EEESI_SI_EEESC_SE_Li128ELb1ELb1ELb1ELb0EEENS1_36VarlenDynamicPersistentTileSchedulerILi128ELi48ELi128ELi128ELb1ELb1ELb0ELb0ELb1ELb1EEEEEEEEEvNT_6ParamsE,@"STO_CUDA_ENTRY STV_DEFAULT"
_ZN7cutlass13device_kernelIN5flash19enable_sm80_to_sm89INS1_16FlashAttnFwdSm80INS1_25CollectiveMainloopFwdSm80ILi4ELi1ELb0EN4cute5tupleIJNS5_1CILi128EEENS7_ILi48EEENS7_ILi96EEEEEELi96ENS_10bfloat16_tEfNS_4arch4Sm80ELb0ELb0ELb0ELb1ELb0ELb1ELb1ELb1EEENS1_21CollectiveEpilogueFwdINS6_IJS8_SA_S9_EEENS6_IJNS7_ILi1EEESI_SI_EEESC_SE_Li128ELb1ELb1ELb1ELb0EEENS1_36VarlenDynamicPersistentTileSchedulerILi128ELi48ELi128ELi128ELb1ELb1ELb0ELb0ELb1ELb1EEEEEEEEEvNT_6ParamsE:
[----:B------:R-:W-:Y:S01]  /*0000*/  LDC R1, c[0x0][0x28] ;  /* 0x00000a00ff017b82 */ /* 0x000fe20000000800 */
[----:B------:R-:W-:Y:S05]  /*0010*/  EXIT ;  /* 0x000000000000794d */ /* 0x000fea0003800000 */
.L_x_11:
        /* <DEDUP_REMOVED lines=14> */
.L_x_29:


//--------------------- .text._ZN7cutlass13device_kernelIN5flash19enable_sm80_to_sm89INS1_16FlashAttnFwdSm80INS1_25CollectiveMainloopFwdSm80ILi4ELi1ELb0EN4cute5tupleIJNS5_1CILi128EEENS7_ILi48EEENS7_ILi96EEEEEELi96ENS_10bfloat16_tEfNS_4arch4Sm80ELb0ELb1ELb0ELb0ELb0ELb0ELb1ELb1EEENS1_21CollectiveEpilogueFwdINS6_IJS8_SA_S9_EEENS6_IJNS7_ILi1EEESI_SI_EEESC_SE_Li128ELb0ELb1ELb1ELb0EEENS1_19SingleTileSchedulerILb0ELb1ELb1ELi128EEEEEEEEEvNT_6ParamsE --------------------------
	.section	.text._ZN7cutlass13device_kernelIN5flash19enable_sm80_to_sm89INS1_16FlashAttnFwdSm80INS1_25CollectiveMainloopFwdSm80ILi4ELi1ELb0EN4cute5tupleIJNS5_1CILi128EEENS7_ILi48EEENS7_ILi96EEEEEELi96ENS_10bfloat16_tEfNS_4arch4Sm80ELb0ELb1ELb0ELb0ELb0ELb0ELb1ELb1EEENS1_21CollectiveEpilogueFwdINS6_IJS8_SA_S9_EEENS6_IJNS7_ILi1EEESI_SI_EEESC_SE_Li128ELb0ELb1ELb1ELb0EEENS1_19SingleTileSchedulerILb0ELb1ELb1ELi128EEEEEEEEEvNT_6ParamsE,"ax",@progbits
	.align	128
.text._ZN7cutlass13device_kernelIN5flash19enable_sm80_to_sm89INS1_16FlashAttnFwdSm80INS1_25CollectiveMainloopFwdSm80ILi4ELi1ELb0EN4cute5tupleIJNS5_1CILi128EEENS7_ILi48EEENS7_ILi96EEEEEELi96ENS_10bfloat16_tEfNS_4arch4Sm80ELb0ELb1ELb0ELb0ELb0ELb0ELb1ELb1EEENS1_21CollectiveEpilogueFwdINS6_IJS8_SA_S9_EEENS6_IJNS7_ILi1EEESI_SI_EEESC_SE_Li128ELb0ELb1ELb1ELb0EEENS1_19SingleTileSchedulerILb0ELb1ELb1ELi128EEEEEEEEEvNT_6ParamsE:
        .type           _ZN7cutlass13device_kernelIN5flash19enable_sm80_to_sm89INS1_16FlashAttnFwdSm80INS1_25CollectiveMainloopFwdSm80ILi4ELi1ELb0EN4cute5tupleIJNS5_1CILi128EEENS7_ILi48EEENS7_ILi96EEEEEELi96ENS_10bfloat16_tEfNS_4arch4Sm80ELb0ELb1ELb0ELb0ELb0ELb0ELb1ELb1EEENS1_21CollectiveEpilogueFwdINS6_IJS8_SA_S9_EEENS6_IJNS7_ILi1EEESI_SI_EEESC_SE_Li128ELb0ELb1ELb1ELb0EEENS1_19SingleTileSchedulerILb0ELb1ELb1ELi128EEEEEEEEEvNT_6ParamsE,@function
        .size           _ZN7cutlass13device_kernelIN5flash19enable_sm80_to_sm89INS1_16FlashAttnFwdSm80INS1_25CollectiveMainloopFwdSm80ILi4ELi1ELb0EN4cute5tupleIJNS5_1CILi128EEENS7_ILi48EEENS7_ILi96EEEEEELi96ENS_10bfloat16_tEfNS_4arch4Sm80ELb0ELb1ELb0ELb0ELb0ELb0ELb1ELb1EEENS1_21CollectiveEpilogueFwdINS6_IJS8_SA_S9_EEENS6_IJNS7_ILi1EEESI_SI_EEESC_SE_Li128ELb0ELb1ELb1ELb0EEENS1_19SingleTileSchedulerILb0ELb1ELb1ELi128EEEEEEEEEvNT_6ParamsE,(.L_x_30 - _ZN7cutlass13device_kernelIN5flash19enable_sm80_to_sm89INS1_16FlashAttnFwdSm80INS1_25CollectiveMainloopFwdSm80ILi4ELi1ELb0EN4cute5tupleIJNS5_1CILi128EEENS7_ILi48EEENS7_ILi96EEEEEELi96ENS_10bfloat16_tEfNS_4arch4Sm80ELb0ELb1ELb0ELb0ELb0ELb0ELb1ELb1EEENS1_21CollectiveEpilogueFwdINS6_IJS8_SA_S9_EEENS6_IJNS7_ILi1EEESI_SI_EEESC_SE_Li128ELb0ELb1ELb1ELb0EEENS1_19SingleTileSchedulerILb0ELb1ELb1ELi128EEEEEEEEEvNT_6ParamsE)
        .other          _ZN7cutlass13device_kernelIN5flash19enable_sm80_to_sm89INS1_16FlashAttnFwdSm80INS1_25CollectiveMainloopFwdSm80ILi4ELi1ELb0EN4cute5tupleIJNS5_1CILi128EEENS7_ILi48EEENS7_ILi96EEEEEELi96ENS_10bfloat16_tEfNS_4arch4Sm80ELb0ELb1ELb0ELb0ELb0ELb0ELb1ELb1EEENS1_21CollectiveEpilogueFwdINS6_IJS8_SA_S9_EEENS6_IJNS7_ILi1EEESI_SI_EEESC_SE_Li128ELb0ELb1ELb1ELb0EEENS1_19SingleTileSchedulerILb0ELb1ELb1ELi128EEEEEEEEEvNT_6ParamsE,@"STO_CUDA_ENTRY STV_DEFAULT"
_ZN7cutlass13device_kernelIN5flash19enable_sm80_to_sm89INS1_16FlashAttnFwdSm80INS1_25CollectiveMainloopFwdSm80ILi4ELi1ELb0EN4cute5tupleIJNS5_1CILi128EEENS7_ILi48EEENS7_ILi96EEEEEELi96ENS_10bfloat16_tEfNS_4arch4Sm80ELb0ELb1ELb0ELb0ELb0ELb0ELb1ELb1EEENS1_21CollectiveEpilogueFwdINS6_IJS8_SA_S9_EEENS6_IJNS7_ILi1EEESI_SI_EEESC_SE_Li128ELb0ELb1ELb1ELb0EEENS1_19SingleTileSchedulerILb0ELb1ELb1ELi128EEEEEEEEEvNT_6ParamsE:
[----:B------:R-:W-:Y:S01]  /*0000*/  LDC R1, c[0x0][0x28] ;  /* 0x00000a00ff017b82 */ /* 0x000fe20000000800 */
[----:B------:R-:W-:Y:S05]  /*0010*/  EXIT ;  /* 0x000000000000794d */ /* 0x000fea0003800000 */
.L_x_12:
        /* <DEDUP_REMOVED lines=14> */
.L_x_30:


//--------------------- .text._ZN7cutlass13device_kernelIN5flash19enable_sm80_to_sm89INS1_16FlashAttnFwdSm80INS1_25CollectiveMainloopFwdSm80ILi4ELi1ELb0EN4cute5tupleIJNS5_1CILi128EEENS7_ILi48EEENS7_ILi96EEEEEELi96ENS_10bfloat16_tEfNS_4arch4Sm80ELb0ELb1ELb0ELb1ELb0ELb0ELb1ELb1EEENS1_21CollectiveEpilogueFwdINS6_IJS8_SA_S9_EEENS6_IJNS7_ILi1EEESI_SI_EEESC_SE_Li128ELb1ELb1ELb1ELb0EEENS1_36VarlenDynamicPersistentTileSchedulerILi128ELi48ELi128ELi128ELb1ELb1ELb0ELb1ELb0ELb1EEEEEEEEEvNT_6ParamsE --------------------------
	.section	.text._ZN7cutlass13device_kernelIN5flash19enable_sm80_to_sm89INS1_16FlashAttnFwdSm80INS1_25CollectiveMainloopFwdSm80ILi4ELi1ELb0EN4cute5tupleIJNS5_1CILi128EEENS7_ILi48EEENS7_ILi96EEEEEELi96ENS_10bfloat16_tEfNS_4arch4Sm80ELb0ELb1ELb0ELb1ELb0ELb0ELb1ELb1EEENS1_21CollectiveEpilogueFwdINS6_IJS8_SA_S9_EEENS6_IJNS7_ILi1EEESI_SI_EEESC_SE_Li128ELb1ELb1ELb1ELb0EEENS1_36VarlenDynamicPersistentTileSchedulerILi128ELi48ELi128ELi128ELb1ELb1ELb0ELb1ELb0ELb1EEEEEEEEEvNT_6ParamsE,"ax",@progbits
	.align	128
.text._ZN7cutlass13device_kernelIN5flash19enable_sm80_to_sm89INS1_16FlashAttnFwdSm80INS1_25CollectiveMainloopFwdSm80ILi4ELi1ELb0EN4cute5tupleIJNS5_1CILi128EEENS7_ILi48EEENS7_ILi96EEEEEELi96ENS_10bfloat16_tEfNS_4arch4Sm80ELb0ELb1ELb0ELb1ELb0ELb0ELb1ELb1EEENS1_21CollectiveEpilogueFwdINS6_IJS8_SA_S9_EEENS6_IJNS7_ILi1EEESI_SI_EEESC_SE_Li128ELb1ELb1ELb1ELb0EEENS1_36VarlenDynamicPersistentTileSchedulerILi128ELi48ELi128ELi128ELb1ELb1ELb0ELb1ELb0ELb1EEEEEEEEEvNT_6ParamsE:
        .type           _ZN7cutlass13device_kernelIN5flash19enable_sm80_to_sm89INS1_16FlashAttnFwdSm80INS1_25CollectiveMainloopFwdSm80ILi4ELi1ELb0EN4cute5tupleIJNS5_1CILi128EEENS7_ILi48EEENS7_ILi96EEEEEELi96ENS_10bfloat16_tEfNS_4arch4Sm80ELb0ELb1ELb0ELb1ELb0ELb0ELb1ELb1EEENS1_21CollectiveEpilogueFwdINS6_IJS8_SA_S9_EEENS6_IJNS7_ILi1EEESI_SI_EEESC_SE_Li128ELb1ELb1ELb1ELb0EEENS1_36VarlenDynamicPersistentTileSchedulerILi128ELi48ELi128ELi128ELb1ELb1ELb0ELb1ELb0ELb1EEEEEEEEEvNT_6ParamsE,@function
        .size           _ZN7cutlass13device_kernelIN5flash19enable_sm80_to_sm89INS1_16FlashAttnFwdSm80INS1_25CollectiveMainloopFwdSm80ILi4ELi1ELb0EN4cute5tupleIJNS5_1CILi128EEENS7_ILi48EEENS7_ILi96EEEEEELi96ENS_10bfloat16_tEfNS_4arch4Sm80ELb0ELb1ELb0ELb1ELb0ELb0ELb1ELb1EEENS1_21CollectiveEpilogueFwdINS6_IJS8_SA_S9_EEENS6_IJNS7_ILi1EEESI_SI_EEESC_SE_Li128ELb1ELb1ELb1ELb0EEENS1_36VarlenDynamicPersistentTileSchedulerILi128ELi48ELi128ELi128ELb1ELb1ELb0ELb1ELb0ELb1EEEEEEEEEvNT_6ParamsE,(.L_x_31 - _ZN7cutlass13device_kernelIN5flash19enable_sm80_to_sm89INS1_16FlashAttnFwdSm80INS1_25CollectiveMainloopFwdSm80ILi4ELi1ELb0EN4cute5tupleIJNS5_1CILi128EEENS7_ILi48EEENS7_ILi96EEEEEELi96ENS_10bfloat16_tEfNS_4arch4Sm80ELb0ELb1ELb0ELb1ELb0ELb0ELb1ELb1EEENS1_21CollectiveEpilogueFwdINS6_IJS8_SA_S9_EEENS6_IJNS7_ILi1EEESI_SI_EEESC_SE_Li128ELb1ELb1ELb1ELb0EEENS1_36VarlenDynamicPersistentTileSchedulerILi128ELi48ELi128ELi128ELb1ELb1ELb0ELb1ELb0ELb1EEEEEEEEEvNT_6ParamsE)
        .other          _ZN7cutlass13device_kernelIN5flash19enable_sm80_to_sm89INS1_16FlashAttnFwdSm80INS1_25CollectiveMainloopFwdSm80ILi4ELi1ELb0EN4cute5tupleIJNS5_1CILi128EEENS7_ILi48EEENS7_ILi96EEEEEELi96ENS_10bfloat16_tEfNS_4arch4Sm80ELb0ELb1ELb0ELb1ELb0ELb0ELb1ELb1EEENS1_21CollectiveEpilogueFwdINS6_IJS8_SA_S9_EEENS6_IJNS7_ILi1EEESI_SI_EEESC_SE_Li128ELb1ELb1ELb1ELb0EEENS1_36VarlenDynamicPersistentTileSchedulerILi128ELi48ELi128ELi128ELb1ELb1ELb0ELb1ELb0ELb1EEEEEEEEEvNT_6ParamsE,@"STO_CUDA_ENTRY STV_DEFAULT"
_ZN7cutlass13device_kernelIN5flash19enable_sm80_to_sm89INS1_16FlashAttnFwdSm80INS1_25CollectiveMainloopFwdSm80ILi4ELi1ELb0EN4cute5tupleIJNS5_1CILi128EEENS7_ILi48EEENS7_ILi96EEEEEELi96ENS_10bfloat16_tEfNS_4arch4Sm80ELb0ELb1ELb0ELb1ELb0ELb0ELb1ELb1EEENS1_21CollectiveEpilogueFwdINS6_IJS8_SA_S9_EEENS6_IJNS7_ILi1EEESI_SI_EEESC_SE_Li128ELb1ELb1ELb1ELb0EEENS1_36VarlenDynamicPersistentTileSchedulerILi128ELi48ELi128ELi128ELb1ELb1ELb0ELb1ELb0ELb1EEEEEEEEEvNT_6ParamsE:
[----:B------:R-:W-:Y:S01]  /*0000*/  LDC R1, c[0x0][0x28] ;  /* 0x00000a00ff017b82 */ /* 0x000fe20000000800 */
[----:B------:R-:W-:Y:S05]  /*0010*/  EXIT ;  /* 0x000000000000794d */ /* 0x000fea0003800000 */
.L_x_13:
        /* <DEDUP_REMOVED lines=14> */
.L_x_31:


//--------------------- .text._ZN7cutlass13device_kernelIN5flash19enable_sm80_to_sm89INS1_16FlashAttnFwdSm80INS1_25CollectiveMainloopFwdSm80ILi4ELi1ELb0EN4cute5tupleIJNS5_1CILi128EEENS7_ILi48EEENS7_ILi96EEEEEELi96ENS_10bfloat16_tEfNS_4arch4Sm80ELb0ELb1ELb0ELb1ELb0ELb1ELb1ELb1EEENS1_21CollectiveEpilogueFwdINS6_IJS8_SA_S9_EEENS6_IJNS7_ILi1EEESI_SI_EEESC_SE_Li128ELb1ELb1ELb1ELb0EEENS1_36VarlenDynamicPersistentTileSchedulerILi128ELi48ELi128ELi128ELb1ELb1ELb0ELb1ELb0ELb1EEEEEEEEEvNT_6ParamsE --------------------------
	.section	.text._ZN7cutlass13device_kernelIN5flash19enable_sm80_to_sm89INS1_16FlashAttnFwdSm80INS1_25CollectiveMainloopFwdSm80ILi4ELi1ELb0EN4cute5tupleIJNS5_1CILi128EEENS7_ILi48EEENS7_ILi96EEEEEELi96ENS_10bfloat16_tEfNS_4arch4Sm80ELb0ELb1ELb0ELb1ELb0ELb1ELb1ELb1EEENS1_21CollectiveEpilogueFwdINS6_IJS8_SA_S9_EEENS6_IJNS7_ILi1EEESI_SI_EEESC_SE_Li128ELb1ELb1ELb1ELb0EEENS1_36VarlenDynamicPersistentTileSchedulerILi128ELi48ELi128ELi128ELb1ELb1ELb0ELb1ELb0ELb1EEEEEEEEEvNT_6ParamsE,"ax",@progbits
	.align	128
.text._ZN7cutlass13device_kernelIN5flash19enable_sm80_to_sm89INS1_16FlashAttnFwdSm80INS1_25CollectiveMainloopFwdSm80ILi4ELi1ELb0EN4cute5tupleIJNS5_1CILi128EEENS7_ILi48EEENS7_ILi96EEEEEELi96ENS_10bfloat16_tEfNS_4arch4Sm80ELb0ELb1ELb0ELb1ELb0ELb1ELb1ELb1EEENS1_21CollectiveEpilogueFwdINS6_IJS8_SA_S9_EEENS6_IJNS7_ILi1EEESI_SI_EEESC_SE_Li128ELb1ELb1ELb1ELb0EEENS1_36VarlenDynamicPersistentTileSchedulerILi128ELi48ELi128ELi128ELb1ELb1ELb0ELb1ELb0ELb1EEEEEEEEEvNT_6ParamsE:
        .type           _ZN7cutlass13device_kernelIN5flash19enable_sm80_to_sm89INS1_16FlashAttnFwdSm80INS1_25CollectiveMainloopFwdSm80ILi4ELi1ELb0EN4cute5tupleIJNS5_1CILi128EEENS7_ILi48EEENS7_ILi96EEEEEELi96ENS_10bfloat16_tEfNS_4arch4Sm80ELb0ELb1ELb0ELb1ELb0ELb1ELb1ELb1EEENS1_21CollectiveEpilogueFwdINS6_IJS8_SA_S9_EEENS6_IJNS7_ILi1EEESI_SI_EEESC_SE_Li128ELb1ELb1ELb1ELb0EEENS1_36VarlenDynamicPersistentTileSchedulerILi128ELi48ELi128ELi128ELb1ELb1ELb0ELb1ELb0ELb1EEEEEEEEEvNT_6ParamsE,@function
        .size           _ZN7cutlass13device_kernelIN5flash19enable_sm80_to_sm89INS1_16FlashAttnFwdSm80INS1_25CollectiveMainloopFwdSm80ILi4ELi1ELb0EN4cute5tupleIJNS5_1CILi128EEENS7_ILi48EEENS7_ILi96EEEEEELi96ENS_10bfloat16_tEfNS_4arch4Sm80ELb0ELb1ELb0ELb1ELb0ELb1ELb1ELb1EEENS1_21CollectiveEpilogueFwdINS6_IJS8_SA_S9_EEENS6_IJNS7_ILi1EEESI_SI_EEESC_SE_Li128ELb1ELb1ELb1ELb0EEENS1_36VarlenDynamicPersistentTileSchedulerILi128ELi48ELi128ELi128ELb1ELb1ELb0ELb1ELb0ELb1EEEEEEEEEvNT_6ParamsE,(.L_x_32 - _ZN7cutlass13device_kernelIN5flash19enable_sm80_to_sm89INS1_16FlashAttnFwdSm80INS1_25CollectiveMainloopFwdSm80ILi4ELi1ELb0EN4cute5tupleIJNS5_1CILi128EEENS7_ILi48EEENS7_ILi96EEEEEELi96ENS_10bfloat16_tEfNS_4arch4Sm80ELb0ELb1ELb0ELb1ELb0ELb1ELb1ELb1EEENS1_21CollectiveEpilogueFwdINS6_IJS8_SA_S9_EEENS6_IJNS7_ILi1EEESI_SI_EEESC_SE_Li128ELb1ELb1ELb1ELb0EEENS1_36VarlenDynamicPersistentTileSchedulerILi128ELi48ELi128ELi128ELb1ELb1ELb0ELb1ELb0ELb1EEEEEEEEEvNT_6ParamsE)
        .other          _ZN7cutlass13device_kernelIN5flash19enable_sm80_to_sm89INS1_16FlashAttnFwdSm80INS1_25CollectiveMainloopFwdSm80ILi4ELi1ELb0EN4cute5tupleIJNS5_1CILi128EEENS7_ILi48EEENS7_ILi96EEEEEELi96ENS_10bfloat16_tEfNS_4arch4Sm80ELb0ELb1ELb0ELb1ELb0ELb1ELb1ELb1EEENS1_21CollectiveEpilogueFwdINS6_IJS8_SA_S9_EEENS6_IJNS7_ILi1EEESI_SI_EEESC_SE_Li128ELb1ELb1ELb1ELb0EEENS1_36VarlenDynamicPersistentTileSchedulerILi128ELi48ELi128ELi128ELb1ELb1ELb0ELb1ELb0ELb1EEEEEEEEEvNT_6ParamsE,@"STO_CUDA_ENTRY STV_DEFAULT"
_ZN7cutlass13device_kernelIN5flash19enable_sm80_to_sm89INS1_16FlashAttnFwdSm80INS1_25CollectiveMainloopFwdSm80ILi4ELi1ELb0EN4cute5tupleIJNS5_1CILi128EEENS7_ILi48EEENS7_ILi96EEEEEELi96ENS_10bfloat16_tEfNS_4arch4Sm80ELb0ELb1ELb0ELb1ELb0ELb1ELb1ELb1EEENS1_21CollectiveEpilogueFwdINS6_IJS8_SA_S9_EEENS6_IJNS7_ILi1EEESI_SI_EEESC_SE_Li128ELb1ELb1ELb1ELb0EEENS1_36VarlenDynamicPersistentTileSchedulerILi128ELi48ELi128ELi128ELb1ELb1ELb0ELb1ELb0ELb1EEEEEEEEEvNT_6ParamsE:
[----:B------:R-:W-:Y:S01]  /*0000*/  LDC R1, c[0x0][0x28] ;  /* 0x00000a00ff017b82 */ /* 0x000fe20000000800 */
[----:B------:R-:W-:Y:S05]  /*0010*/  EXIT ;  /* 0x000000000000794d */ /* 0x000fea0003800000 */
.L_x_14:
        /* <DEDUP_REMOVED lines=14> */
.L_x_32:


//--------------------- .text._ZN7cutlass13device_kernelIN5flash19enable_sm80_to_sm89INS1_16FlashAttnFwdSm80INS1_25CollectiveMainloopFwdSm80ILi4ELi1ELb0EN4cute5tupleIJNS5_1CILi128EEENS7_ILi64EEENS7_ILi96EEEEEELi96ENS_10bfloat16_tEfNS_4arch4Sm80ELb1ELb0ELb0ELb0ELb0ELb0ELb1ELb1EEENS1_21CollectiveEpilogueFwdINS6_IJS8_SA_S9_EEENS6_IJNS7_ILi1EEESI_SI_EEESC_SE_Li128ELb0ELb1ELb1ELb0EEENS1_30DynamicPersistentTileSchedulerILi128ELi128ELb1ELb1ELb0EEEEEEEEEvNT_6ParamsE --------------------------
	.section	.text._ZN7cutlass13device_kernelIN5flash19enable_sm80_to_sm89INS1_16FlashAttnFwdSm80INS1_25CollectiveMainloopFwdSm80ILi4ELi1ELb0EN4cute5tupleIJNS5_1CILi128EEENS7_ILi64EEENS7_ILi96EEEEEELi96ENS_10bfloat16_tEfNS_4arch4Sm80ELb1ELb0ELb0ELb0ELb0ELb0ELb1ELb1EEENS1_21CollectiveEpilogueFwdINS6_IJS8_SA_S9_EEENS6_IJNS7_ILi1EEESI_SI_EEESC_SE_Li128ELb0ELb1ELb1ELb0EEENS1_30DynamicPersistentTileSchedulerILi128ELi128ELb1ELb1ELb0EEEEEEEEEvNT_6ParamsE,"ax",@progbits
	.align	128
.text._ZN7cutlass13device_kernelIN5flash19enable_sm80_to_sm89INS1_16FlashAttnFwdSm80INS1_25CollectiveMainloopFwdSm80ILi4ELi1ELb0EN4cute5tupleIJNS5_1CILi128EEENS7_ILi64EEENS7_ILi96EEEEEELi96ENS_10bfloat16_tEfNS_4arch4Sm80ELb1ELb0ELb0ELb0ELb0ELb0ELb1ELb1EEENS1_21CollectiveEpilogueFwdINS6_IJS8_SA_S9_EEENS6_IJNS7_ILi1EEESI_SI_EEESC_SE_Li128ELb0ELb1ELb1ELb0EEENS1_30DynamicPersistentTileSchedulerILi128ELi128ELb1ELb1ELb0EEEEEEEEEvNT_6ParamsE:
        .type           _ZN7cutlass13device_kernelIN5flash19enable_sm80_to_sm89INS1_16FlashAttnFwdSm80INS1_25CollectiveMainloopFwdSm80ILi4ELi1ELb0EN4cute5tupleIJNS5_1CILi128EEENS7_ILi64EEENS7_ILi96EEEEEELi96ENS_10bfloat16_tEfNS_4arch4Sm80ELb1ELb0ELb0ELb0ELb0ELb0ELb1ELb1EEENS1_21CollectiveEpilogueFwdINS6_IJS8_SA_S9_EEENS6_IJNS7_ILi1EEESI_SI_EEESC_SE_Li128ELb0ELb1ELb1ELb0EEENS1_30DynamicPersistentTileSchedulerILi128ELi128ELb1ELb1ELb0EEEEEEEEEvNT_6ParamsE,@function
        .size           _ZN7cutlass13device_kernelIN5flash19enable_sm80_to_sm89INS1_16FlashAttnFwdSm80INS1_25CollectiveMainloopFwdSm80ILi4ELi1ELb0EN4cute5tupleIJNS5_1CILi128EEENS7_ILi64EEENS7_ILi96EEEEEELi96ENS_10bfloat16_tEfNS_4arch4Sm80ELb1ELb0ELb0ELb0ELb0ELb0ELb1ELb1EEENS1_21CollectiveEpilogueFwdINS6_IJS8_SA_S9_EEENS6_IJNS7_ILi1EEESI_SI_EEESC_SE_Li128ELb0ELb1ELb1ELb0EEENS1_30DynamicPersistentTileSchedulerILi128ELi128ELb1ELb1ELb0EEEEEEEEEvNT_6ParamsE,(.L_x_33 - _ZN7cutlass13device_kernelIN5flash19enable_sm80_to_sm89INS1_16FlashAttnFwdSm80INS1_25CollectiveMainloopFwdSm80ILi4ELi1ELb0EN4cute5tupleIJNS5_1CILi128EEENS7_ILi64EEENS7_ILi96EEEEEELi96ENS_10bfloat16_tEfNS_4arch4Sm80ELb1ELb0ELb0ELb0ELb0ELb0ELb1ELb1EEENS1_21CollectiveEpilogueFwdINS6_IJS8_SA_S9_EEENS6_IJNS7_ILi1EEESI_SI_EEESC_SE_Li128ELb0ELb1ELb1ELb0EEENS1_30DynamicPersistentTileSchedulerILi128ELi128ELb1ELb1ELb0EEEEEEEEEvNT_6ParamsE)
        .other          _ZN7cutlass13device_kernelIN5flash19enable_sm80_to_sm89INS1_16FlashAttnFwdSm80INS1_25CollectiveMainloopFwdSm80ILi4ELi1ELb0EN4cute5tupleIJNS5_1CILi128EEENS7_ILi64EEENS7_ILi96EEEEEELi96ENS_10bfloat16_tEfNS_4arch4Sm80ELb1ELb0ELb0ELb0ELb0ELb0ELb1ELb1EEENS1_21CollectiveEpilogueFwdINS6_IJS8_SA_S9_EEENS6_IJNS7_ILi1EEESI_SI_EEESC_SE_Li128ELb0ELb1ELb1ELb0EEENS1_30DynamicPersistentTileSchedulerILi128ELi128ELb1ELb1ELb0EEEEEEEEEvNT_6ParamsE,@"STO_CUDA_ENTRY STV_DEFAULT"
_ZN7cutlass13device_kernelIN5flash19enable_sm80_to_sm89INS1_16FlashAttnFwdSm80INS1_25CollectiveMainloopFwdSm80ILi4ELi1ELb0EN4cute5tupleIJNS5_1CILi128EEENS7_ILi64EEENS7_ILi96EEEEEELi96ENS_10bfloat16_tEfNS_4arch4Sm80ELb1ELb0ELb0ELb0ELb0ELb0ELb1ELb1EEENS1_21CollectiveEpilogueFwdINS6_IJS8_SA_S9_EEENS6_IJNS7_ILi1EEESI_SI_EEESC_SE_Li128ELb0ELb1ELb1ELb0EEENS1_30DynamicPersistentTileSchedulerILi128ELi128ELb1ELb1ELb0EEEEEEEEEvNT_6ParamsE:
[----:B------:R-:W-:Y:S01]  /*0000*/  LDC R1, c[0x0][0x28] ;  /* 0x00000a00ff017b82 */ /* 0x000fe20000000800 */
[----:B------:R-:W-:Y:S05]  /*0010*/  EXIT ;  /* 0x000000000000794d */ /* 0x000fea0003800000 */
.L_x_15:
        /* <DEDUP_REMOVED lines=14> */
.L_x_33:


//--------------------- .text._ZN7cutlass13device_kernelIN5flash19enable_sm80_to_sm89INS1_16FlashAttnFwdSm80INS1_25CollectiveMainloopFwdSm80ILi4ELi1ELb0EN4cute5tupleIJNS5_1CILi128EEENS7_ILi48EEENS7_ILi96EEEEEELi96ENS_10bfloat16_tEfNS_4arch4Sm80ELb1ELb0ELb0ELb1ELb0ELb0ELb1ELb1EEENS1_21CollectiveEpilogueFwdINS6_IJS8_SA_S9_EEENS6_IJNS7_ILi1EEESI_SI_EEESC_SE_Li128ELb1ELb1ELb1ELb0EEENS1_36VarlenDynamicPersistentTileSchedulerILi128ELi48ELi128ELi128ELb1ELb1ELb0ELb1ELb1ELb1EEEEEEEEEvNT_6ParamsE --------------------------
	.section	.text._ZN7cutlass13device_kernelIN5flash19enable_sm80_to_sm89INS1_16FlashAttnFwdSm80INS1_25CollectiveMainloopFwdSm80ILi4ELi1ELb0EN4cute5tupleIJNS5_1CILi128EEENS7_ILi48EEENS7_ILi96EEEEEELi96ENS_10bfloat16_tEfNS_4arch4Sm80ELb1ELb0ELb0ELb1ELb0ELb0ELb1ELb1EEENS1_21CollectiveEpilogueFwdINS6_IJS8_SA_S9_EEENS6_IJNS7_ILi1EEESI_SI_EEESC_SE_Li128ELb1ELb1ELb1ELb0EEENS1_36VarlenDynamicPersistentTileSchedulerILi128ELi48ELi128ELi128ELb1ELb1ELb0ELb1ELb1ELb1EEEEEEEEEvNT_6ParamsE,"ax",@progbits
	.align	128
.text._ZN7cutlass13device_kernelIN5flash19enable_sm80_to_sm89INS1_16FlashAttnFwdSm80INS1_25CollectiveMainloopFwdSm80ILi4ELi1ELb0EN4cute5tupleIJNS5_1CILi128EEENS7_ILi48EEENS7_ILi96EEEEEELi96ENS_10bfloat16_tEfNS_4arch4Sm80ELb1ELb0ELb0ELb1ELb0ELb0ELb1ELb1EEENS1_21CollectiveEpilogueFwdINS6_IJS8_SA_S9_EEENS6_IJNS7_ILi1EEESI_SI_EEESC_SE_Li128ELb1ELb1ELb1ELb0EEENS1_36VarlenDynamicPersistentTileSchedulerILi128ELi48ELi128ELi128ELb1ELb1ELb0ELb1ELb1ELb1EEEEEEEEEvNT_6ParamsE:
        .type           _ZN7cutlass13device_kernelIN5flash19enable_sm80_to_sm89INS1_16FlashAttnFwdSm80INS1_25CollectiveMainloopFwdSm80ILi4ELi1ELb0EN4cute5tupleIJNS5_1CILi128EEENS7_ILi48EEENS7_ILi96EEEEEELi96ENS_10bfloat16_tEfNS_4arch4Sm80ELb1ELb0ELb0ELb1ELb0ELb0ELb1ELb1EEENS1_21CollectiveEpilogueFwdINS6_IJS8_SA_S9_EEENS6_IJNS7_ILi1EEESI_SI_EEESC_SE_Li128ELb1ELb1ELb1ELb0EEENS1_36VarlenDynamicPersistentTileSchedulerILi128ELi48ELi128ELi128ELb1ELb1ELb0ELb1ELb1ELb1EEEEEEEEEvNT_6ParamsE,@function
        .size           _ZN7cutlass13device_kernelIN5flash19enable_sm80_to_sm89INS1_16FlashAttnFwdSm80INS1_25CollectiveMainloopFwdSm80ILi4ELi1ELb0EN4cute5tupleIJNS5_1CILi128EEENS7_ILi48EEENS7_ILi96EEEEEELi96ENS_10bfloat16_tEfNS_4arch4Sm80ELb1ELb0ELb0ELb1ELb0ELb0ELb1ELb1EEENS1_21CollectiveEpilogueFwdINS6_IJS8_SA_S9_EEENS6_IJNS7_ILi1EEESI_SI_EEESC_SE_Li128ELb1ELb1ELb1ELb0EEENS1_36VarlenDynamicPersistentTileSchedulerILi128ELi48ELi128ELi128ELb1ELb1ELb0ELb1ELb1ELb1EEEEEEEEEvNT_6ParamsE,(.L_x_34 - _ZN7cutlass13device_kernelIN5flash19enable_sm80_to_sm89INS1_16FlashAttnFwdSm80INS1_25CollectiveMainloopFwdSm80ILi4ELi1ELb0EN4cute5tupleIJNS5_1CILi128EEENS7_ILi48EEENS7_ILi96EEEEEELi96ENS_10bfloat16_tEfNS_4arch4Sm80ELb1ELb0ELb0ELb1ELb0ELb0ELb1ELb1EEENS1_21CollectiveEpilogueFwdINS6_IJS8_SA_S9_EEENS6_IJNS7_ILi1EEESI_SI_EEESC_SE_Li128ELb1ELb1ELb1ELb0EEENS1_36VarlenDynamicPersistentTileSchedulerILi128ELi48ELi128ELi128ELb1ELb1ELb0ELb1ELb1ELb1EEEEEEEEEvNT_6ParamsE)
        .other          _ZN7cutlass13device_kernelIN5flash19enable_sm80_to_sm89INS1_16FlashAttnFwdSm80INS1_25CollectiveMainloopFwdSm80ILi4ELi1ELb0EN4cute5tupleIJNS5_1CILi128EEENS7_ILi48EEENS7_ILi96EEEEEELi96ENS_10bfloat16_tEfNS_4arch4Sm80ELb1ELb0ELb0ELb1ELb0ELb0ELb1ELb1EEENS1_21CollectiveEpilogueFwdINS6_IJS8_SA_S9_EEENS6_IJNS7_ILi1EEESI_SI_EEESC_SE_Li128ELb1ELb1ELb1ELb0EEENS1_36VarlenDynamicPersistentTileSchedulerILi128ELi48ELi128ELi128ELb1ELb1ELb0ELb1ELb1ELb1EEEEEEEEEvNT_6ParamsE,@"STO_CUDA_ENTRY STV_DEFAULT"
_ZN7cutlass13device_kernelIN5flash19enable_sm80_to_sm89INS1_16FlashAttnFwdSm80INS1_25CollectiveMainloopFwdSm80ILi4ELi1ELb0EN4cute5tupleIJNS5_1CILi128EEENS7_ILi48EEENS7_ILi96EEEEEELi96ENS_10bfloat16_tEfNS_4arch4Sm80ELb1ELb0ELb0ELb1ELb0ELb0ELb1ELb1EEENS1_21CollectiveEpilogueFwdINS6_IJS8_SA_S9_EEENS6_IJNS7_ILi1EEESI_SI_EEESC_SE_Li128ELb1ELb1ELb1ELb0EEENS1_36VarlenDynamicPersistentTileSchedulerILi128ELi48ELi128ELi128ELb1ELb1ELb0ELb1ELb1ELb1EEEEEEEEEvNT_6ParamsE:
[----:B------:R-:W-:Y:S01]  /*0000*/  LDC R1, c[0x0][0x28] ;  /* 0x00000a00ff017b82 */ /* 0x000fe20000000800 */
[----:B------:R-:W-:Y:S05]  /*0010*/  EXIT ;  /* 0x000000000000794d */ /* 0x000fea0003800000 */
.L_x_16:
        /* <DEDUP_REMOVED lines=14> */
.L_x_34:


//--------------------- .text._ZN7cutlass13device_kernelIN5flash19enable_sm80_to_sm89INS1_16FlashAttnFwdSm80INS1_25CollectiveMainloopFwdSm80ILi4ELi1ELb0EN4cute5tupleIJNS5_1CILi128EEENS7_ILi48EEENS7_ILi96EEEEEELi96ENS_10bfloat16_tEfNS_4arch4Sm80ELb1ELb0ELb0ELb1ELb0ELb1ELb1ELb1EEENS1_21CollectiveEpilogueFwdINS6_IJS8_SA_S9_EEENS6_IJNS7_ILi1EEESI_SI_EEESC_SE_Li128ELb1ELb1ELb1ELb0EEENS1_36VarlenDynamicPersistentTileSchedulerILi128ELi48ELi128ELi128ELb1ELb1ELb0ELb1ELb1ELb1EEEEEEEEEvNT_6ParamsE --------------------------
	.section	.text._ZN7cutlass13device_kernelIN5flash19enable_sm80_to_sm89INS1_16FlashAttnFwdSm80INS1_25CollectiveMainloopFwdSm80ILi4ELi1ELb0EN4cute5tupleIJNS5_1CILi128EEENS7_ILi48EEENS7_ILi96EEEEEELi96ENS_10bfloat16_tEfNS_4arch4Sm80ELb1ELb0ELb0ELb1ELb0ELb1ELb1ELb1EEENS1_21CollectiveEpilogueFwdINS6_IJS8_SA_S9_EEENS6_IJNS7_ILi1EEESI_SI_EEESC_SE_Li128ELb1ELb1ELb1ELb0EEENS1_36VarlenDynamicPersistentTileSchedulerILi128ELi48ELi128ELi128ELb1ELb1ELb0ELb1ELb1ELb1EEEEEEEEEvNT_6ParamsE,"ax",@progbits
	.align	128
.text._ZN7cutlass13device_kernelIN5flash19enable_sm80_to_sm89INS1_16FlashAttnFwdSm80INS1_25CollectiveMainloopFwdSm80ILi4ELi1ELb0EN4cute5tupleIJNS5_1CILi128EEENS7_ILi48EEENS7_ILi96EEEEEELi96ENS_10bfloat16_tEfNS_4arch4Sm80ELb1ELb0ELb0ELb1ELb0ELb1ELb1ELb1EEENS1_21CollectiveEpilogueFwdINS6_IJS8_SA_S9_EEENS6_IJNS7_ILi1EEESI_SI_EEESC_SE_Li128ELb1ELb1ELb1ELb0EEENS1_36VarlenDynamicPersistentTileSchedulerILi128ELi48ELi128ELi128ELb1ELb1ELb0ELb1ELb1ELb1EEEEEEEEEvNT_6ParamsE:
        .type           _ZN7cutlass13device_kernelIN5flash19enable_sm80_to_sm89INS1_16FlashAttnFwdSm80INS1_25CollectiveMainloopFwdSm80ILi4ELi1ELb0EN4cute5tupleIJNS5_1CILi128EEENS7_ILi48EEENS7_ILi96EEEEEELi96ENS_10bfloat16_tEfNS_4arch4Sm80ELb1ELb0ELb0ELb1ELb0ELb1ELb1ELb1EEENS1_21CollectiveEpilogueFwdINS6_IJS8_SA_S9_EEENS6_IJNS7_ILi1EEESI_SI_EEESC_SE_Li128ELb1ELb1ELb1ELb0EEENS1_36VarlenDynamicPersistentTileSchedulerILi128ELi48ELi128ELi128ELb1ELb1ELb0ELb1ELb1ELb1EEEEEEEEEvNT_6ParamsE,@function
        .size           _ZN7cutlass13device_kernelIN5flash19enable_sm80_to_sm89INS1_16FlashAttnFwdSm80INS1_25CollectiveMainloopFwdSm80ILi4ELi1ELb0EN4cute5tupleIJNS5_1CILi128EEENS7_ILi48EEENS7_ILi96EEEEEELi96ENS_10bfloat16_tEfNS_4arch4Sm80ELb1ELb0ELb0ELb1ELb0ELb1ELb1ELb1EEENS1_21CollectiveEpilogueFwdINS6_IJS8_SA_S9_EEENS6_IJNS7_ILi1EEESI_SI_EEESC_SE_Li128ELb1ELb1ELb1ELb0EEENS1_36VarlenDynamicPersistentTileSchedulerILi128ELi48ELi128ELi128ELb1ELb1ELb0ELb1ELb1ELb1EEEEEEEEEvNT_6ParamsE,(.L_x_35 - _ZN7cutlass13device_kernelIN5flash19enable_sm80_to_sm89INS1_16FlashAttnFwdSm80INS1_25CollectiveMainloopFwdSm80ILi4ELi1ELb0EN4cute5tupleIJNS5_1CILi128EEENS7_ILi48EEENS7_ILi96EEEEEELi96ENS_10bfloat16_tEfNS_4arch4Sm80ELb1ELb0ELb0ELb1ELb0ELb1ELb1ELb1EEENS1_21CollectiveEpilogueFwdINS6_IJS8_SA_S9_EEENS6_IJNS7_ILi1EEESI_SI_EEESC_SE_Li128ELb1ELb1ELb1ELb0EEENS1_36VarlenDynamicPersistentTileSchedulerILi128ELi48ELi128ELi128ELb1ELb1ELb0ELb1ELb1ELb1EEEEEEEEEvNT_6ParamsE)
        .other          _ZN7cutlass13device_kernelIN5flash19enable_sm80_to_sm89INS1_16FlashAttnFwdSm80INS1_25CollectiveMainloopFwdSm80ILi4ELi1ELb0EN4cute5tupleIJNS5_1CILi128EEENS7_ILi48EEENS7_ILi96EEEEEELi96ENS_10bfloat16_tEfNS_4arch4Sm80ELb1ELb0ELb0ELb1ELb0ELb1ELb1ELb1EEENS1_21CollectiveEpilogueFwdINS6_IJS8_SA_S9_EEENS6_IJNS7_ILi1EEESI_SI_EEESC_SE_Li128ELb1ELb1ELb1ELb0EEENS1_36VarlenDynamicPersistentTileSchedulerILi128ELi48ELi128ELi128ELb1ELb1ELb0ELb1ELb1ELb1EEEEEEEEEvNT_6ParamsE,@"STO_CUDA_ENTRY STV_DEFAULT"
_ZN7cutlass13device_kernelIN5flash19enable_sm80_to_sm89INS1_16FlashAttnFwdSm80INS1_25CollectiveMainloopFwdSm80ILi4ELi1ELb0EN4cute5tupleIJNS5_1CILi128EEENS7_ILi48EEENS7_ILi96EEEEEELi96ENS_10bfloat16_tEfNS_4arch4Sm80ELb1ELb0ELb0ELb1ELb0ELb1ELb1ELb1EEENS1_21CollectiveEpilogueFwdINS6_IJS8_SA_S9_EEENS6_IJNS7_ILi1EEESI_SI_EEESC_SE_Li128ELb1ELb1ELb1ELb0EEENS1_36VarlenDynamicPersistentTileSchedulerILi128ELi48ELi128ELi128ELb1ELb1ELb0ELb1ELb1ELb1EEEEEEEEEvNT_6ParamsE:
[----:B------:R-:W-:Y:S01]  /*0000*/  LDC R1, c[0x0][0x28] ;  /* 0x00000a00ff017b82 */ /* 0x000fe20000000800 */
[----:B------:R-:W-:Y:S05]  /*0010*/  EXIT ;  /* 0x000000000000794d */ /* 0x000fea0003800000 */
.L_x_17:
        /* <DEDUP_REMOVED lines=14> */
.L_x_35:


//--------------------- .nv.shared.reserved.0     --------------------------
	.section	.nv.shared.reserved.0,"aw",@nobits
	.weak		__nv_reservedSMEM_offset_0_alias
	.size		__nv_reservedSMEM_offset_0_alias, 0, 0
	.other		__nv_reservedSMEM_offset_0_alias,@"STO_CUDA_RESERVED_SHARED STV_DEFAULT"
__nv_reservedSMEM_offset_0_alias:
	.zero		0


//--------------------- .nv.global                --------------------------
	.section	.nv.global,"aw",@nobits
.nv.global:
	.type		_ZN82_INTERNAL_67ea0664_46_flash_fwd_hdim96_bf16_split_softcapall_sm80_cu_ea41c527_42924cute1_E,@object
	.size		_ZN82_INTERNAL_67ea0664_46_flash_fwd_hdim96_bf16_split_softcapall_sm80_cu_ea41c527_42924cute1_E,(_ZN82_INTERNAL_67ea0664_46_flash_fwd_hdim96_bf16_split_softcapall_sm80_cu_ea41c527_42924cuda3std3__45__cpo6cbeginE - _ZN82_INTERNAL_67ea0664_46_flash_fwd_hdim96_bf16_split_softcapall_sm80_cu_ea41c527_42924cute1_E)
_ZN82_INTERNAL_67ea0664_46_flash_fwd_hdim96_bf16_split_softcapall_sm80_cu_ea41c527_42924cute1_E:
	.zero		1
	.type		_ZN82_INTERNAL_67ea0664_46_flash_fwd_hdim96_bf16_split_softcapall_sm80_cu_ea41c527_42924cuda3std3__45__cpo6cbeginE,@object
	.size		_ZN82_INTERNAL_67ea0664_46_flash_fwd_hdim96_bf16_split_softcapall_sm80_cu_ea41c527_42924cuda3std3__45__cpo6cbeginE,(_ZN82_INTERNAL_67ea0664_46_flash_fwd_hdim96_bf16_split_softcapall_sm80_cu_ea41c527_42924cuda3std3__48in_placeE - _ZN82_INTERNAL_67ea0664_46_flash_fwd_hdim96_bf16_split_softcapall_sm80_cu_ea41c527_42924cuda3std3__45__cpo6cbeginE)
_ZN82_INTERNAL_67ea0664_46_flash_fwd_hdim96_bf16_split_softcapall_sm80_cu_ea41c527_42924cuda3std3__45__cpo6cbeginE:
	.zero		1
	.type		_ZN82_INTERNAL_67ea0664_46_flash_fwd_hdim96_bf16_split_softcapall_sm80_cu_ea41c527_42924cuda3std3__48in_placeE,@object
	.size		_ZN82_INTERNAL_67ea0664_46_flash_fwd_hdim96_bf16_split_softcapall_sm80_cu_ea41c527_42924cuda3std3__48in_placeE,(_ZN82_INTERNAL_67ea0664_46_flash_fwd_hdim96_bf16_split_softcapall_sm80_cu_ea41c527_42924cuda3std6ranges3__45__cpo9iter_moveE - _ZN82_INTERNAL_67ea0664_46_flash_fwd_hdim96_bf16_split_softcapall_sm80_cu_ea41c527_42924cuda3std3__48in_placeE)
_ZN82_INTERNAL_67ea0664_46_flash_fwd_hdim96_bf16_split_softcapall_sm80_cu_ea41c527_42924cuda3std3__48in_placeE:
	.zero		1
	.type		_ZN82_INTERNAL_67ea0664_46_flash_fwd_hdim96_bf16_split_softcapall_sm80_cu_ea41c527_42924cuda3std6ranges3__45__cpo9iter_moveE,@object
	.size		_ZN82_INTERNAL_67ea0664_46_flash_fwd_hdim96_bf16_split_softcapall_sm80_cu_ea41c527_42924cuda3std6ranges3__45__cpo9iter_moveE,(_ZN82_INTERNAL_67ea0664_46_flash_fwd_hdim96_bf16_split_softcapall_sm80_cu_ea41c527_42924cuda3std3__45__cpo5beginE - _ZN82_INTERNAL_67ea0664_46_flash_fwd_hdim96_bf16_split_softcapall_sm80_cu_ea41c527_42924cuda3std6ranges3__45__cpo9iter_moveE)
_ZN82_INTERNAL_67ea0664_46_flash_fwd_hdim96_bf16_split_softcapall_sm80_cu_ea41c527_42924cuda3std6ranges3__45__cpo9iter_moveE:
	.zero		1
	.type		_ZN82_INTERNAL_67ea0664_46_flash_fwd_hdim96_bf16_split_softcapall_sm80_cu_ea41c527_42924cuda3std3__45__cpo5beginE,@object
	.size		_ZN82_INTERNAL_67ea0664_46_flash_fwd_hdim96_bf16_split_softcapall_sm80_cu_ea41c527_42924cuda3std3__45__cpo5beginE,(_ZN82_INTERNAL_67ea0664_46_flash_fwd_hdim96_bf16_split_softcapall_sm80_cu_ea41c527_42924cuda3std3__484_GLOBAL__N__67ea0664_46_flash_fwd_hdim96_bf16_split_softcapall_sm80_cu_ea41c527_42926ignoreE - _ZN82_INTERNAL_67ea0664_46_flash_fwd_hdim96_bf16_split_softcapall_sm80_cu_ea41c527_42924cuda3std3__45__cpo5beginE)
_ZN82_INTERNAL_67ea0664_46_flash_fwd_hdim96_bf16_split_softcapall_sm80_cu_ea41c527_42924cuda3std3__45__cpo5beginE:
	.zero		1
	.type		_ZN82_INTERNAL_67ea0664_46_flash_fwd_hdim96_bf16_split_softcapall_sm80_cu_ea41c527_42924cuda3std3__484_GLOBAL__N__67ea0664_46_flash_fwd_hdim96_bf16_split_softcapall_sm80_cu_ea41c527_42926ignoreE,@object
	.size		_ZN82_INTERNAL_67ea0664_46_flash_fwd_hdim96_bf16_split_softcapall_sm80_cu_ea41c527_42924cuda3std3__484_GLOBAL__N__67ea0664_46_flash_fwd_hdim96_bf16_split_softcapall_sm80_cu_ea41c527_42926ignoreE,(_ZN82_INTERNAL_67ea0664_46_flash_fwd_hdim96_bf16_split_softcapall_sm80_cu_ea41c527_42924cute7productE - _ZN82_INTERNAL_67ea0664_46_flash_fwd_hdim96_bf16_split_softcapall_sm80_cu_ea41c527_42924cuda3std3__484_GLOBAL__N__67ea0664_46_flash_fwd_hdim96_bf16_split_softcapall_sm80_cu_ea41c527_42926ignoreE)
_ZN82_INTERNAL_67ea0664_46_flash_fwd_hdim96_bf16_split_softcapall_sm80_cu_ea41c527_42924cuda3std3__484_GLOBAL__N__67ea0664_46_flash_fwd_hdim96_bf16_split_softcapall_sm80_cu_ea41c527_42926ignoreE:
	.zero		1
	.type		_ZN82_INTERNAL_67ea0664_46_flash_fwd_hdim96_bf16_split_softcapall_sm80_cu_ea41c527_42924cute7productE,@object
	.size		_ZN82_INTERNAL_67ea0664_46_flash_fwd_hdim96_bf16_split_softcapall_sm80_cu_ea41c527_42924cute7productE,(_ZN82_INTERNAL_67ea0664_46_flash_fwd_hdim96_bf16_split_softcapall_sm80_cu_ea41c527_42924cuda3std3__45__cpo3endE - _ZN82_INTERNAL_67ea0664_46_flash_fwd_hdim96_bf16_split_softcapall_sm80_cu_ea41c527_42924cute7productE)
_ZN82_INTERNAL_67ea0664_46_flash_fwd_hdim96_bf16_split_softcapall_sm80_cu_ea41c527_42924cute7productE:
	.zero		1
	.type		_ZN82_INTERNAL_67ea0664_46_flash_fwd_hdim96_bf16_split_softcapall_sm80_cu_ea41c527_42924cuda3std3__45__cpo3endE,@object
	.size		_ZN82_INTERNAL_67ea0664_46_flash_fwd_hdim96_bf16_split_softcapall_sm80_cu_ea41c527_42924cuda3std3__45__cpo3endE,(_ZN82_INTERNAL_67ea0664_46_flash_fwd_hdim96_bf16_split_softcapall_sm80_cu_ea41c527_42924cuda3std3__419piecewise_constructE - _ZN82_INTERNAL_67ea0664_46_flash_fwd_hdim96_bf16_split_softcapall_sm80_cu_ea41c527_42924cuda3std3__45__cpo3endE)
_ZN82_INTERNAL_67ea0664_46_flash_fwd_hdim96_bf16_split_softcapall_sm80_cu_ea41c527_42924cuda3std3__45__cpo3endE:
	.zero		1
	.type		_ZN82_INTERNAL_67ea0664_46_flash_fwd_hdim96_bf16_split_softcapall_sm80_cu_ea41c527_42924cuda3std3__419piecewise_constructE,@object
	.size		_ZN82_INTERNAL_67ea0664_46_flash_fwd_hdim96_bf16_split_softcapall_sm80_cu_ea41c527_42924cuda3std3__419piecewise_constructE,(_ZN82_INTERNAL_67ea0664_46_flash_fwd_hdim96_bf16_split_softcapall_sm80_cu_ea41c527_42924cuda3std3__45__cpo4cendE - _ZN82_INTERNAL_67ea0664_46_flash_fwd_hdim96_bf16_split_softcapall_sm80_cu_ea41c527_42924cuda3std3__419piecewise_constructE)
_ZN82_INTERNAL_67ea0664_46_flash_fwd_hdim96_bf16_split_softcapall_sm80_cu_ea41c527_42924cuda3std3__419piecewise_constructE:
	.zero		1
	.type		_ZN82_INTERNAL_67ea0664_46_flash_fwd_hdim96_bf16_split_softcapall_sm80_cu_ea41c527_42924cuda3std3__45__cpo4cendE,@object
	.size		_ZN82_INTERNAL_67ea0664_46_flash_fwd_hdim96_bf16_split_softcapall_sm80_cu_ea41c527_42924cuda3std3__45__cpo4cendE,(_ZN82_INTERNAL_67ea0664_46_flash_fwd_hdim96_bf16_split_softcapall_sm80_cu_ea41c527_42924cuda3std6ranges3__45__cpo4swapE - _ZN82_INTERNAL_67ea0664_46_flash_fwd_hdim96_bf16_split_softcapall_sm80_cu_ea41c527_42924cuda3std3__45__cpo4cendE)
_ZN82_INTERNAL_67ea0664_46_flash_fwd_hdim96_bf16_split_softcapall_sm80_cu_ea41c527_42924cuda3std3__45__cpo4cendE:
	.zero		1
	.type		_ZN82_INTERNAL_67ea0664_46_flash_fwd_hdim96_bf16_split_softcapall_sm80_cu_ea41c527_42924cuda3std6ranges3__45__cpo4swapE,@object
	.size		_ZN82_INTERNAL_67ea0664_46_flash_fwd_hdim96_bf16_split_softcapall_sm80_cu_ea41c527_42924cuda3std6ranges3__45__cpo4swapE,(.L_7 - _ZN82_INTERNAL_67ea0664_46_flash_fwd_hdim96_bf16_split_softcapall_sm80_cu_ea41c527_42924cuda3std6ranges3__45__cpo4swapE)
_ZN82_INTERNAL_67ea0664_46_flash_fwd_hdim96_bf16_split_softcapall_sm80_cu_ea41c527_42924cuda3std6ranges3__45__cpo4swapE:
	.zero		1
.L_7:


//--------------------- .nv.constant0._ZN7cutlass13device_kernelIN5flash19enable_sm80_to_sm89INS1_16FlashAttnFwdSm80INS1_25CollectiveMainloopFwdSm80ILi4ELi1ELb0EN4cute5tupleIJNS5_1CILi128EEENS7_ILi64EEENS7_ILi96EEEEEELi96ENS_10bfloat16_tEfNS_4arch4Sm80ELb0ELb0ELb1ELb0ELb0ELb0ELb1ELb1EEENS1_21CollectiveEpilogueFwdINS6_IJS8_SA_S9_EEENS6_IJNS7_ILi1EEESI_SI_EEESC_SE_Li128ELb0ELb1ELb1ELb0EEENS1_19SingleTileSchedulerILb0ELb1ELb1ELi128EEEEEEEEEvNT_6ParamsE --------------------------
	.section	.nv.constant0._ZN7cutlass13device_kernelIN5flash19enable_sm80_to_sm89INS1_16FlashAttnFwdSm80INS1_25CollectiveMainloopFwdSm80ILi4ELi1ELb0EN4cute5tupleIJNS5_1CILi128EEENS7_ILi64EEENS7_ILi96EEEEEELi96ENS_10bfloat16_tEfNS_4arch4Sm80ELb0ELb0ELb1ELb0ELb0ELb0ELb1ELb1EEENS1_21CollectiveEpilogueFwdINS6_IJS8_SA_S9_EEENS6_IJNS7_ILi1EEESI_SI_EEESC_SE_Li128ELb0ELb1ELb1ELb0EEENS1_19SingleTileSchedulerILb0ELb1ELb1ELi128EEEEEEEEEvNT_6ParamsE,"a",@progbits
	.sectionflags	@""
	.align	4
.nv.constant0._ZN7cutlass13device_kernelIN5flash19enable_sm80_to_sm89INS1_16FlashAttnFwdSm80INS1_25CollectiveMainloopFwdSm80ILi4ELi1ELb0EN4cute5tupleIJNS5_1CILi128EEENS7_ILi64EEENS7_ILi96EEEEEELi96ENS_10bfloat16_tEfNS_4arch4Sm80ELb0ELb0ELb1ELb0ELb0ELb0ELb1ELb1EEENS1_21CollectiveEpilogueFwdINS6_IJS8_SA_S9_EEENS6_IJNS7_ILi1EEESI_SI_EEESC_SE_Li128ELb0ELb1ELb1ELb0EEENS1_19SingleTileSchedulerILb0ELb1ELb1ELi128EEEEEEEEEvNT_6ParamsE:
	.zero		1576


//--------------------- .nv.constant0._ZN7cutlass13device_kernelIN5flash19enable_sm80_to_sm89INS1_16FlashAttnFwdSm80INS1_25CollectiveMainloopFwdSm80ILi4ELi1ELb0EN4cute5tupleIJNS5_1CILi128EEENS7_ILi48EEENS7_ILi96EEEEEELi96ENS_10bfloat16_tEfNS_4arch4Sm80ELb0ELb0ELb1ELb1ELb0ELb0ELb1ELb1EEENS1_21CollectiveEpilogueFwdINS6_IJS8_SA_S9_EEENS6_IJNS7_ILi1EEESI_SI_EEESC_SE_Li128ELb1ELb1ELb1ELb0EEENS1_36VarlenDynamicPersistentTileSchedulerILi128ELi48ELi128ELi128ELb1ELb1ELb0ELb0ELb1ELb1EEEEEEEEEvNT_6ParamsE --------------------------
	.section	.nv.constant0._ZN7cutlass13device_kernelIN5flash19enable_sm80_to_sm89INS1_16FlashAttnFwdSm80INS1_25CollectiveMainloopFwdSm80ILi4ELi1ELb0EN4cute5tupleIJNS5_1CILi128EEENS7_ILi48EEENS7_ILi96EEEEEELi96ENS_10bfloat16_tEfNS_4arch4Sm80ELb0ELb0ELb1ELb1ELb0ELb0ELb1ELb1EEENS1_21CollectiveEpilogueFwdINS6_IJS8_SA_S9_EEENS6_IJNS7_ILi1EEESI_SI_EEESC_SE_Li128ELb1ELb1ELb1ELb0EEENS1_36VarlenDynamicPersistentTileSchedulerILi128ELi48ELi128ELi128ELb1ELb1ELb0ELb0ELb1ELb1EEEEEEEEEvNT_6ParamsE,"a",@progbits
	.sectionflags	@""
	.align	4
.nv.constant0._ZN7cutlass13device_kernelIN5flash19enable_sm80_to_sm89INS1_16FlashAttnFwdSm80INS1_25CollectiveMainloopFwdSm80ILi4ELi1ELb0EN4cute5tupleIJNS5_1CILi128EEENS7_ILi48EEENS7_ILi96EEEEEELi96ENS_10bfloat16_tEfNS_4arch4Sm80ELb0ELb0ELb1ELb1ELb0ELb0ELb1ELb1EEENS1_21CollectiveEpilogueFwdINS6_IJS8_SA_S9_EEENS6_IJNS7_ILi1EEESI_SI_EEESC_SE_Li128ELb1ELb1ELb1ELb0EEENS1_36VarlenDynamicPersistentTileSchedulerILi128ELi48ELi128ELi128ELb1ELb1ELb0ELb0ELb1ELb1EEEEEEEEEvNT_6ParamsE:
	.zero		1608


//--------------------- .nv.constant0._ZN7cutlass13device_kernelIN5flash19enable_sm80_to_sm89INS1_16FlashAttnFwdSm80INS1_25CollectiveMainloopFwdSm80ILi4ELi1ELb0EN4cute5tupleIJNS5_1CILi128EEENS7_ILi48EEENS7_ILi96EEEEEELi96ENS_10bfloat16_tEfNS_4arch4Sm80ELb0ELb0ELb1ELb1ELb0ELb1ELb1ELb1EEENS1_21CollectiveEpilogueFwdINS6_IJS8_SA_S9_EEENS6_IJNS7_ILi1EEESI_SI_EEESC_SE_Li128ELb1ELb1ELb1ELb0EEENS1_36VarlenDynamicPersistentTileSchedulerILi128ELi48ELi128ELi128ELb1ELb1ELb0ELb0ELb1ELb1EEEEEEEEEvNT_6ParamsE --------------------------
	.section	.nv.constant0._ZN7cutlass13device_kernelIN5flash19enable_sm80_to_sm89INS1_16FlashAttnFwdSm80INS1_25CollectiveMainloopFwdSm80ILi4ELi1ELb0EN4cute5tupleIJNS5_1CILi128EEENS7_ILi48EEENS7_ILi96EEEEEELi96ENS_10bfloat16_tEfNS_4arch4Sm80ELb0ELb0ELb1ELb1ELb0ELb1ELb1ELb1EEENS1_21CollectiveEpilogueFwdINS6_IJS8_SA_S9_EEENS6_IJNS7_ILi1EEESI_SI_EEESC_SE_Li128ELb1ELb1ELb1ELb0EEENS1_36VarlenDynamicPersistentTileSchedulerILi128ELi48ELi128ELi128ELb1ELb1ELb0ELb0ELb1ELb1EEEEEEEEEvNT_6ParamsE,"a",@progbits
	.sectionflags	@""
	.align	4
.nv.constant0._ZN7cutlass13device_kernelIN5flash19enable_sm80_to_sm89INS1_16FlashAttnFwdSm80INS1_25CollectiveMainloopFwdSm80ILi4ELi1ELb0EN4cute5tupleIJNS5_1CILi128EEENS7_ILi48EEENS7_ILi96EEEEEELi96ENS_10bfloat16_tEfNS_4arch4Sm80ELb0ELb0ELb1ELb1ELb0ELb1ELb1ELb1EEENS1_21CollectiveEpilogueFwdINS6_IJS8_SA_S9_EEENS6_IJNS7_ILi1EEESI_SI_EEESC_SE_Li128ELb1ELb1ELb1ELb0EEENS1_36VarlenDynamicPersistentTileSchedulerILi128ELi48ELi128ELi128ELb1ELb1ELb0ELb0ELb1ELb1EEEEEEEEEvNT_6ParamsE:
	.zero		1608


//--------------------- .nv.constant0._ZN7cutlass13device_kernelIN5flash19enable_sm80_to_sm89INS1_16FlashAttnFwdSm80INS1_25CollectiveMainloopFwdSm80ILi4ELi1ELb0EN4cute5tupleIJNS5_1CILi128EEENS7_ILi48EEENS7_ILi96EEEEEELi96ENS_10bfloat16_tEfNS_4arch4Sm80ELb0ELb1ELb1ELb0ELb0ELb0ELb1ELb1EEENS1_21CollectiveEpilogueFwdINS6_IJS8_SA_S9_EEENS6_IJNS7_ILi1EEESI_SI_EEESC_SE_Li128ELb0ELb1ELb1ELb0EEENS1_19SingleTileSchedulerILb0ELb1ELb1ELi128EEEEEEEEEvNT_6ParamsE --------------------------
	.section	.nv.constant0._ZN7cutlass13device_kernelIN5flash19enable_sm80_to_sm89INS1_16FlashAttnFwdSm80INS1_25CollectiveMainloopFwdSm80ILi4ELi1ELb0EN4cute5tupleIJNS5_1CILi128EEENS7_ILi48EEENS7_ILi96EEEEEELi96ENS_10bfloat16_tEfNS_4arch4Sm80ELb0ELb1ELb1ELb0ELb0ELb0ELb1ELb1EEENS1_21CollectiveEpilogueFwdINS6_IJS8_SA_S9_EEENS6_IJNS7_ILi1EEESI_SI_EEESC_SE_Li128ELb0ELb1ELb1ELb0EEENS1_19SingleTileSchedulerILb0ELb1ELb1ELi128EEEEEEEEEvNT_6ParamsE,"a",@progbits
	.sectionflags	@""
	.align	4
.nv.constant0._ZN7cutlass13device_kernelIN5flash19enable_sm80_to_sm89INS1_16FlashAttnFwdSm80INS1_25CollectiveMainloopFwdSm80ILi4ELi1ELb0EN4cute5tupleIJNS5_1CILi128EEENS7_ILi48EEENS7_ILi96EEEEEELi96ENS_10bfloat16_tEfNS_4arch4Sm80ELb0ELb1ELb1ELb0ELb0ELb0ELb1ELb1EEENS1_21CollectiveEpilogueFwdINS6_IJS8_SA_S9_EEENS6_IJNS7_ILi1EEESI_SI_EEESC_SE_Li128ELb0ELb1ELb1ELb0EEENS1_19SingleTileSchedulerILb0ELb1ELb1ELi128EEEEEEEEEvNT_6ParamsE:
	.zero		1576


//--------------------- .nv.constant0._ZN7cutlass13device_kernelIN5flash19enable_sm80_to_sm89INS1_16FlashAttnFwdSm80INS1_25CollectiveMainloopFwdSm80ILi4ELi1ELb0EN4cute5tupleIJNS5_1CILi128EEENS7_ILi48EEENS7_ILi96EEEEEELi96ENS_10bfloat16_tEfNS_4arch4Sm80ELb0ELb1ELb1ELb1ELb0ELb0ELb1ELb1EEENS1_21CollectiveEpilogueFwdINS6_IJS8_SA_S9_EEENS6_IJNS7_ILi1EEESI_SI_EEESC_SE_Li128ELb1ELb1ELb1ELb0EEENS1_36VarlenDynamicPersistentTileSchedulerILi128ELi48ELi128ELi128ELb1ELb1ELb0ELb1ELb0ELb1EEEEEEEEEvNT_6ParamsE --------------------------
	.section	.nv.constant0._ZN7cutlass13device_kernelIN5flash19enable_sm80_to_sm89INS1_16FlashAttnFwdSm80INS1_25CollectiveMainloopFwdSm80ILi4ELi1ELb0EN4cute5tupleIJNS5_1CILi128EEENS7_ILi48EEENS7_ILi96EEEEEELi96ENS_10bfloat16_tEfNS_4arch4Sm80ELb0ELb1ELb1ELb1ELb0ELb0ELb1ELb1EEENS1_21CollectiveEpilogueFwdINS6_IJS8_SA_S9_EEENS6_IJNS7_ILi1EEESI_SI_EEESC_SE_Li128ELb1ELb1ELb1ELb0EEENS1_36VarlenDynamicPersistentTileSchedulerILi128ELi48ELi128ELi128ELb1ELb1ELb0ELb1ELb0ELb1EEEEEEEEEvNT_6ParamsE,"a",@progbits
	.sectionflags	@""
	.align	4
.nv.constant0._ZN7cutlass13device_kernelIN5flash19enable_sm80_to_sm89INS1_16FlashAttnFwdSm80INS1_25CollectiveMainloopFwdSm80ILi4ELi1ELb0EN4cute5tupleIJNS5_1CILi128EEENS7_ILi48EEENS7_ILi96EEEEEELi96ENS_10bfloat16_tEfNS_4arch4Sm80ELb0ELb1ELb1ELb1ELb0ELb0ELb1ELb1EEENS1_21CollectiveEpilogueFwdINS6_IJS8_SA_S9_EEENS6_IJNS7_ILi1EEESI_SI_EEESC_SE_Li128ELb1ELb1ELb1ELb0EEENS1_36VarlenDynamicPersistentTileSchedulerILi128ELi48ELi128ELi128ELb1ELb1ELb0ELb1ELb0ELb1EEEEEEEEEvNT_6ParamsE:
	.zero		1608


//--------------------- .nv.constant0._ZN7cutlass13device_kernelIN5flash19enable_sm80_to_sm89INS1_16FlashAttnFwdSm80INS1_25CollectiveMainloopFwdSm80ILi4ELi1ELb0EN4cute5tupleIJNS5_1CILi128EEENS7_ILi48EEENS7_ILi96EEEEEELi96ENS_10bfloat16_tEfNS_4arch4Sm80ELb0ELb1ELb1ELb1ELb0ELb1ELb1ELb1EEENS1_21CollectiveEpilogueFwdINS6_IJS8_SA_S9_EEENS6_IJNS7_ILi1EEESI_SI_EEESC_SE_Li128ELb1ELb1ELb1ELb0EEENS1_36VarlenDynamicPersistentTileSchedulerILi128ELi48ELi128ELi128ELb1ELb1ELb0ELb1ELb0ELb1EEEEEEEEEvNT_6ParamsE --------------------------
	.section	.nv.constant0._ZN7cutlass13device_kernelIN5flash19enable_sm80_to_sm89INS1_16FlashAttnFwdSm80INS1_25CollectiveMainloopFwdSm80ILi4ELi1ELb0EN4cute5tupleIJNS5_1CILi128EEENS7_ILi48EEENS7_ILi96EEEEEELi96ENS_10bfloat16_tEfNS_4arch4Sm80ELb0ELb1ELb1ELb1ELb0ELb1ELb1ELb1EEENS1_21CollectiveEpilogueFwdINS6_IJS8_SA_S9_EEENS6_IJNS7_ILi1EEESI_SI_EEESC_SE_Li128ELb1ELb1ELb1ELb0EEENS1_36VarlenDynamicPersistentTileSchedulerILi128ELi48ELi128ELi128ELb1ELb1ELb0ELb1ELb0ELb1EEEEEEEEEvNT_6ParamsE,"a",@progbits
	.sectionflags	@""
	.align	4
.nv.constant0._ZN7cutlass13device_kernelIN5flash19enable_sm80_to_sm89INS1_16FlashAttnFwdSm80INS1_25CollectiveMainloopFwdSm80ILi4ELi1ELb0EN4cute5tupleIJNS5_1CILi128EEENS7_ILi48EEENS7_ILi96EEEEEELi96ENS_10bfloat16_tEfNS_4arch4Sm80ELb0ELb1ELb1ELb1ELb0ELb1ELb1ELb1EEENS1_21CollectiveEpilogueFwdINS6_IJS8_SA_S9_EEENS6_IJNS7_ILi1EEESI_SI_EEESC_SE_Li128ELb1ELb1ELb1ELb0EEENS1_36VarlenDynamicPersistentTileSchedulerILi128ELi48ELi128ELi128ELb1ELb1ELb0ELb1ELb0ELb1EEEEEEEEEvNT_6ParamsE:
	.zero		1608


//--------------------- .nv.constant0._ZN7cutlass13device_kernelIN5flash19enable_sm80_to_sm89INS1_16FlashAttnFwdSm80INS1_25CollectiveMainloopFwdSm80ILi4ELi1ELb0EN4cute5tupleIJNS5_1CILi128EEENS7_ILi64EEENS7_ILi96EEEEEELi96ENS_10bfloat16_tEfNS_4arch4Sm80ELb1ELb0ELb1ELb0ELb0ELb0ELb1ELb1EEENS1_21CollectiveEpilogueFwdINS6_IJS8_SA_S9_EEENS6_IJNS7_ILi1EEESI_SI_EEESC_SE_Li128ELb0ELb1ELb1ELb0EEENS1_30DynamicPersistentTileSchedulerILi128ELi128ELb1ELb1ELb0EEEEEEEEEvNT_6ParamsE --------------------------
	.section	.nv.constant0._ZN7cutlass13device_kernelIN5flash19enable_sm80_to_sm89INS1_16FlashAttnFwdSm80INS1_25CollectiveMainloopFwdSm80ILi4ELi1ELb0EN4cute5tupleIJNS5_1CILi128EEENS7_ILi64EEENS7_ILi96EEEEEELi96ENS_10bfloat16_tEfNS_4arch4Sm80ELb1ELb0ELb1ELb0ELb0ELb0ELb1ELb1EEENS1_21CollectiveEpilogueFwdINS6_IJS8_SA_S9_EEENS6_IJNS7_ILi1EEESI_SI_EEESC_SE_Li128ELb0ELb1ELb1ELb0EEENS1_30DynamicPersistentTileSchedulerILi128ELi128ELb1ELb1ELb0EEEEEEEEEvNT_6ParamsE,"a",@progbits
	.sectionflags	@""
	.align	4
.nv.constant0._ZN7cutlass13device_kernelIN5flash19enable_sm80_to_sm89INS1_16FlashAttnFwdSm80INS1_25CollectiveMainloopFwdSm80ILi4ELi1ELb0EN4cute5tupleIJNS5_1CILi128EEENS7_ILi64EEENS7_ILi96EEEEEELi96ENS_10bfloat16_tEfNS_4arch4Sm80ELb1ELb0ELb1ELb0ELb0ELb0ELb1ELb1EEENS1_21CollectiveEpilogueFwdINS6_IJS8_SA_S9_EEENS6_IJNS7_ILi1EEESI_SI_EEESC_SE_Li128ELb0ELb1ELb1ELb0EEENS1_30DynamicPersistentTileSchedulerILi128ELi128ELb1ELb1ELb0EEEEEEEEEvNT_6ParamsE:
	.zero		1592


//--------------------- .nv.constant0._ZN7cutlass13device_kernelIN5flash19enable_sm80_to_sm89INS1_16FlashAttnFwdSm80INS1_25CollectiveMainloopFwdSm80ILi4ELi1ELb0EN4cute5tupleIJNS5_1CILi128EEENS7_ILi48EEENS7_ILi96EEEEEELi96ENS_10bfloat16_tEfNS_4arch4Sm80ELb1ELb0ELb1ELb1ELb0ELb0ELb1ELb1EEENS1_21CollectiveEpilogueFwdINS6_IJS8_SA_S9_EEENS6_IJNS7_ILi1EEESI_SI_EEESC_SE_Li128ELb1ELb1ELb1ELb0EEENS1_36VarlenDynamicPersistentTileSchedulerILi128ELi48ELi128ELi128ELb1ELb1ELb0ELb1ELb1ELb1EEEEEEEEEvNT_6ParamsE --------------------------
	.section	.nv.constant0._ZN7cutlass13device_kernelIN5flash19enable_sm80_to_sm89INS1_16FlashAttnFwdSm80INS1_25CollectiveMainloopFwdSm80ILi4ELi1ELb0EN4cute5tupleIJNS5_1CILi128EEENS7_ILi48EEENS7_ILi96EEEEEELi96ENS_10bfloat16_tEfNS_4arch4Sm80ELb1ELb0ELb1ELb1ELb0ELb0ELb1ELb1EEENS1_21CollectiveEpilogueFwdINS6_IJS8_SA_S9_EEENS6_IJNS7_ILi1EEESI_SI_EEESC_SE_Li128ELb1ELb1ELb1ELb0EEENS1_36VarlenDynamicPersistentTileSchedulerILi128ELi48ELi128ELi128ELb1ELb1ELb0ELb1ELb1ELb1EEEEEEEEEvNT_6ParamsE,"a",@progbits
	.sectionflags	@""
	.align	4
.nv.constant0._ZN7cutlass13device_kernelIN5flash19enable_sm80_to_sm89INS1_16FlashAttnFwdSm80INS1_25CollectiveMainloopFwdSm80ILi4ELi1ELb0EN4cute5tupleIJNS5_1CILi128EEENS7_ILi48EEENS7_ILi96EEEEEELi96ENS_10bfloat16_tEfNS_4arch4Sm80ELb1ELb0ELb1ELb1ELb0ELb0ELb1ELb1EEENS1_21CollectiveEpilogueFwdINS6_IJS8_SA_S9_EEENS6_IJNS7_ILi1EEESI_SI_EEESC_SE_Li128ELb1ELb1ELb1ELb0EEENS1_36VarlenDynamicPersistentTileSchedulerILi128ELi48ELi128ELi128ELb1ELb1ELb0ELb1ELb1ELb1EEEEEEEEEvNT_6ParamsE:
	.zero		1608


//--------------------- .nv.constant0._ZN7cutlass13device_kernelIN5flash19enable_sm80_to_sm89INS1_16FlashAttnFwdSm80INS1_25CollectiveMainloopFwdSm80ILi4ELi1ELb0EN4cute5tupleIJNS5_1CILi128EEENS7_ILi48EEENS7_ILi96EEEEEELi96ENS_10bfloat16_tEfNS_4arch4Sm80ELb1ELb0ELb1ELb1ELb0ELb1ELb1ELb1EEENS1_21CollectiveEpilogueFwdINS6_IJS8_SA_S9_EEENS6_IJNS7_ILi1EEESI_SI_EEESC_SE_Li128ELb1ELb1ELb1ELb0EEENS1_36VarlenDynamicPersistentTileSchedulerILi128ELi48ELi128ELi128ELb1ELb1ELb0ELb1ELb1ELb1EEEEEEEEEvNT_6ParamsE --------------------------
	.section	.nv.constant0._ZN7cutlass13device_kernelIN5flash19enable_sm80_to_sm89INS1_16FlashAttnFwdSm80INS1_25CollectiveMainloopFwdSm80ILi4ELi1ELb0EN4cute5tupleIJNS5_1CILi128EEENS7_ILi48EEENS7_ILi96EEEEEELi96ENS_10bfloat16_tEfNS_4arch4Sm80ELb1ELb0ELb1ELb1ELb0ELb1ELb1ELb1EEENS1_21CollectiveEpilogueFwdINS6_IJS8_SA_S9_EEENS6_IJNS7_ILi1EEESI_SI_EEESC_SE_Li128ELb1ELb1ELb1ELb0EEENS1_36VarlenDynamicPersistentTileSchedulerILi128ELi48ELi128ELi128ELb1ELb1ELb0ELb1ELb1ELb1EEEEEEEEEvNT_6ParamsE,"a",@progbits
	.sectionflags	@""
	.align	4
.nv.constant0._ZN7cutlass13device_kernelIN5flash19enable_sm80_to_sm89INS1_16FlashAttnFwdSm80INS1_25CollectiveMainloopFwdSm80ILi4ELi1ELb0EN4cute5tupleIJNS5_1CILi128EEENS7_ILi48EEENS7_ILi96EEEEEELi96ENS_10bfloat16_tEfNS_4arch4Sm80ELb1ELb0ELb1ELb1ELb0ELb1ELb1ELb1EEENS1_21CollectiveEpilogueFwdINS6_IJS8_SA_S9_EEENS6_IJNS7_ILi1EEESI_SI_EEESC_SE_Li128ELb1ELb1ELb1ELb0EEENS1_36VarlenDynamicPersistentTileSchedulerILi128ELi48ELi128ELi128ELb1ELb1ELb0ELb1ELb1ELb1EEEEEEEEEvNT_6ParamsE:
	.zero		1608


//--------------------- .nv.constant0._ZN7cutlass13device_kernelIN5flash19enable_sm80_to_sm89INS1_16FlashAttnFwdSm80INS1_25CollectiveMainloopFwdSm80ILi4ELi1ELb0EN4cute5tupleIJNS5_1CILi128EEENS7_ILi64EEENS7_ILi96EEEEEELi96ENS_10bfloat16_tEfNS_4arch4Sm80ELb0ELb0ELb0ELb0ELb0ELb0ELb1ELb1EEENS1_21CollectiveEpilogueFwdINS6_IJS8_SA_S9_EEENS6_IJNS7_ILi1EEESI_SI_EEESC_SE_Li128ELb0ELb1ELb1ELb0EEENS1_19SingleTileSchedulerILb0ELb1ELb1ELi128EEEEEEEEEvNT_6ParamsE --------------------------
	.section	.nv.constant0._ZN7cutlass13device_kernelIN5flash19enable_sm80_to_sm89INS1_16FlashAttnFwdSm80INS1_25CollectiveMainloopFwdSm80ILi4ELi1ELb0EN4cute5tupleIJNS5_1CILi128EEENS7_ILi64EEENS7_ILi96EEEEEELi96ENS_10bfloat16_tEfNS_4arch4Sm80ELb0ELb0ELb0ELb0ELb0ELb0ELb1ELb1EEENS1_21CollectiveEpilogueFwdINS6_IJS8_SA_S9_EEENS6_IJNS7_ILi1EEESI_SI_EEESC_SE_Li128ELb0ELb1ELb1ELb0EEENS1_19SingleTileSchedulerILb0ELb1ELb1ELi128EEEEEEEEEvNT_6ParamsE,"a",@progbits
	.sectionflags	@""
	.align	4
.nv.constant0._ZN7cutlass13device_kernelIN5flash19enable_sm80_to_sm89INS1_16FlashAttnFwdSm80INS1_25CollectiveMainloopFwdSm80ILi4ELi1ELb0EN4cute5tupleIJNS5_1CILi128EEENS7_ILi64EEENS7_ILi96EEEEEELi96ENS_10bfloat16_tEfNS_4arch4Sm80ELb0ELb0ELb0ELb0ELb0ELb0ELb1ELb1EEENS1_21CollectiveEpilogueFwdINS6_IJS8_SA_S9_EEENS6_IJNS7_ILi1EEESI_SI_EEESC_SE_Li128ELb0ELb1ELb1ELb0EEENS1_19SingleTileSchedulerILb0ELb1ELb1ELi128EEEEEEEEEvNT_6ParamsE:
	.zero		1576


//--------------------- .nv.constant0._ZN7cutlass13device_kernelIN5flash19enable_sm80_to_sm89INS1_16FlashAttnFwdSm80INS1_25CollectiveMainloopFwdSm80ILi4ELi1ELb0EN4cute5tupleIJNS5_1CILi128EEENS7_ILi48EEENS7_ILi96EEEEEELi96ENS_10bfloat16_tEfNS_4arch4Sm80ELb0ELb0ELb0ELb1ELb0ELb0ELb1ELb1EEENS1_21CollectiveEpilogueFwdINS6_IJS8_SA_S9_EEENS6_IJNS7_ILi1EEESI_SI_EEESC_SE_Li128ELb1ELb1ELb1ELb0EEENS1_36VarlenDynamicPersistentTileSchedulerILi128ELi48ELi128ELi128ELb1ELb1ELb0ELb0ELb1ELb1EEEEEEEEEvNT_6ParamsE --------------------------
	.section	.nv.constant0._ZN7cutlass13device_kernelIN5flash19enable_sm80_to_sm89INS1_16FlashAttnFwdSm80INS1_25CollectiveMainloopFwdSm80ILi4ELi1ELb0EN4cute5tupleIJNS5_1CILi128EEENS7_ILi48EEENS7_ILi96EEEEEELi96ENS_10bfloat16_tEfNS_4arch4Sm80ELb0ELb0ELb0ELb1ELb0ELb0ELb1ELb1EEENS1_21CollectiveEpilogueFwdINS6_IJS8_SA_S9_EEENS6_IJNS7_ILi1EEESI_SI_EEESC_SE_Li128ELb1ELb1ELb1ELb0EEENS1_36VarlenDynamicPersistentTileSchedulerILi128ELi48ELi128ELi128ELb1ELb1ELb0ELb0ELb1ELb1EEEEEEEEEvNT_6ParamsE,"a",@progbits
	.sectionflags	@""
	.align	4
.nv.constant0._ZN7cutlass13device_kernelIN5flash19enable_sm80_to_sm89INS1_16FlashAttnFwdSm80INS1_25CollectiveMainloopFwdSm80ILi4ELi1ELb0EN4cute5tupleIJNS5_1CILi128EEENS7_ILi48EEENS7_ILi96EEEEEELi96ENS_10bfloat16_tEfNS_4arch4Sm80ELb0ELb0ELb0ELb1ELb0ELb0ELb1ELb1EEENS1_21CollectiveEpilogueFwdINS6_IJS8_SA_S9_EEENS6_IJNS7_ILi1EEESI_SI_EEESC_SE_Li128ELb1ELb1ELb1ELb0EEENS1_36VarlenDynamicPersistentTileSchedulerILi128ELi48ELi128ELi128ELb1ELb1ELb0ELb0ELb1ELb1EEEEEEEEEvNT_6ParamsE:
	.zero		1608


//--------------------- .nv.constant0._ZN7cutlass13device_kernelIN5flash19enable_sm80_to_sm89INS1_16FlashAttnFwdSm80INS1_25CollectiveMainloopFwdSm80ILi4ELi1ELb0EN4cute5tupleIJNS5_1CILi128EEENS7_ILi48EEENS7_ILi96EEEEEELi96ENS_10bfloat16_tEfNS_4arch4Sm80ELb0ELb0ELb0ELb1ELb0ELb1ELb1ELb1EEENS1_21CollectiveEpilogueFwdINS6_IJS8_SA_S9_EEENS6_IJNS7_ILi1EEESI_SI_EEESC_SE_Li128ELb1ELb1ELb1ELb0EEENS1_36VarlenDynamicPersistentTileSchedulerILi128ELi48ELi128ELi128ELb1ELb1ELb0ELb0ELb1ELb1EEEEEEEEEvNT_6ParamsE --------------------------
	.section	.nv.constant0._ZN7cutlass13device_kernelIN5flash19enable_sm80_to_sm89INS1_16FlashAttnFwdSm80INS1_25CollectiveMainloopFwdSm80ILi4ELi1ELb0EN4cute5tupleIJNS5_1CILi128EEENS7_ILi48EEENS7_ILi96EEEEEELi96ENS_10bfloat16_tEfNS_4arch4Sm80ELb0ELb0ELb0ELb1ELb0ELb1ELb1ELb1EEENS1_21CollectiveEpilogueFwdINS6_IJS8_SA_S9_EEENS6_IJNS7_ILi1EEESI_SI_EEESC_SE_Li128ELb1ELb1ELb1ELb0EEENS1_36VarlenDynamicPersistentTileSchedulerILi128ELi48ELi128ELi128ELb1ELb1ELb0ELb0ELb1ELb1EEEEEEEEEvNT_6ParamsE,"a",@progbits
	.sectionflags	@""
	.align	4
.nv.constant0._ZN7cutlass13device_kernelIN5flash19enable_sm80_to_sm89INS1_16FlashAttnFwdSm80INS1_25CollectiveMainloopFwdSm80ILi4ELi1ELb0EN4cute5tupleIJNS5_1CILi128EEENS7_ILi48EEENS7_ILi96EEEEEELi96ENS_10bfloat16_tEfNS_4arch4Sm80ELb0ELb0ELb0ELb1ELb0ELb1ELb1ELb1EEENS1_21CollectiveEpilogueFwdINS6_IJS8_SA_S9_EEENS6_IJNS7_ILi1EEESI_SI_EEESC_SE_Li128ELb1ELb1ELb1ELb0EEENS1_36VarlenDynamicPersistentTileSchedulerILi128ELi48ELi128ELi128ELb1ELb1ELb0ELb0ELb1ELb1EEEEEEEEEvNT_6ParamsE:
	.zero		1608


//--------------------- .nv.constant0._ZN7cutlass13device_kernelIN5flash19enable_sm80_to_sm89INS1_16FlashAttnFwdSm80INS1_25CollectiveMainloopFwdSm80ILi4ELi1ELb0EN4cute5tupleIJNS5_1CILi128EEENS7_ILi48EEENS7_ILi96EEEEEELi96ENS_10bfloat16_tEfNS_4arch4Sm80ELb0ELb1ELb0ELb0ELb0ELb0ELb1ELb1EEENS1_21CollectiveEpilogueFwdINS6_IJS8_SA_S9_EEENS6_IJNS7_ILi1EEESI_SI_EEESC_SE_Li128ELb0ELb1ELb1ELb0EEENS1_19SingleTileSchedulerILb0ELb1ELb1ELi128EEEEEEEEEvNT_6ParamsE --------------------------
	.section	.nv.constant0._ZN7cutlass13device_kernelIN5flash19enable_sm80_to_sm89INS1_16FlashAttnFwdSm80INS1_25CollectiveMainloopFwdSm80ILi4ELi1ELb0EN4cute5tupleIJNS5_1CILi128EEENS7_ILi48EEENS7_ILi96EEEEEELi96ENS_10bfloat16_tEfNS_4arch4Sm80ELb0ELb1ELb0ELb0ELb0ELb0ELb1ELb1EEENS1_21CollectiveEpilogueFwdINS6_IJS8_SA_S9_EEENS6_IJNS7_ILi1EEESI_SI_EEESC_SE_Li128ELb0ELb1ELb1ELb0EEENS1_19SingleTileSchedulerILb0ELb1ELb1ELi128EEEEEEEEEvNT_6ParamsE,"a",@progbits
	.sectionflags	@""
	.align	4
.nv.constant0._ZN7cutlass13device_kernelIN5flash19enable_sm80_to_sm89INS1_16FlashAttnFwdSm80INS1_25CollectiveMainloopFwdSm80ILi4ELi1ELb0EN4cute5tupleIJNS5_1CILi128EEENS7_ILi48EEENS7_ILi96EEEEEELi96ENS_10bfloat16_tEfNS_4arch4Sm80ELb0ELb1ELb0ELb0ELb0ELb0ELb1ELb1EEENS1_21CollectiveEpilogueFwdINS6_IJS8_SA_S9_EEENS6_IJNS7_ILi1EEESI_SI_EEESC_SE_Li128ELb0ELb1ELb1ELb0EEENS1_19SingleTileSchedulerILb0ELb1ELb1ELi128EEEEEEEEEvNT_6ParamsE:
	.zero		1576


//--------------------- .nv.constant0._ZN7cutlass13device_kernelIN5flash19enable_sm80_to_sm89INS1_16FlashAttnFwdSm80INS1_25CollectiveMainloopFwdSm80ILi4ELi1ELb0EN4cute5tupleIJNS5_1CILi128EEENS7_ILi48EEENS7_ILi96EEEEEELi96ENS_10bfloat16_tEfNS_4arch4Sm80ELb0ELb1ELb0ELb1ELb0ELb0ELb1ELb1EEENS1_21CollectiveEpilogueFwdINS6_IJS8_SA_S9_EEENS6_IJNS7_ILi1EEESI_SI_EEESC_SE_Li128ELb1ELb1ELb1ELb0EEENS1_36VarlenDynamicPersistentTileSchedulerILi128ELi48ELi128ELi128ELb1ELb1ELb0ELb1ELb0ELb1EEEEEEEEEvNT_6ParamsE --------------------------
	.section	.nv.constant0._ZN7cutlass13device_kernelIN5flash19enable_sm80_to_sm89INS1_16FlashAttnFwdSm80INS1_25CollectiveMainloopFwdSm80ILi4ELi1ELb0EN4cute5tupleIJNS5_1CILi128EEENS7_ILi48EEENS7_ILi96EEEEEELi96ENS_10bfloat16_tEfNS_4arch4Sm80ELb0ELb1ELb0ELb1ELb0ELb0ELb1ELb1EEENS1_21CollectiveEpilogueFwdINS6_IJS8_SA_S9_EEENS6_IJNS7_ILi1EEESI_SI_EEESC_SE_Li128ELb1ELb1ELb1ELb0EEENS1_36VarlenDynamicPersistentTileSchedulerILi128ELi48ELi128ELi128ELb1ELb1ELb0ELb1ELb0ELb1EEEEEEEEEvNT_6ParamsE,"a",@progbits
	.sectionflags	@""
	.align	4
.nv.constant0._ZN7cutlass13device_kernelIN5flash19enable_sm80_to_sm89INS1_16FlashAttnFwdSm80INS1_25CollectiveMainloopFwdSm80ILi4ELi1ELb0EN4cute5tupleIJNS5_1CILi128EEENS7_ILi48EEENS7_ILi96EEEEEELi96ENS_10bfloat16_tEfNS_4arch4Sm80ELb0ELb1ELb0ELb1ELb0ELb0ELb1ELb1EEENS1_21CollectiveEpilogueFwdINS6_IJS8_SA_S9_EEENS6_IJNS7_ILi1EEESI_SI_EEESC_SE_Li128ELb1ELb1ELb1ELb0EEENS1_36VarlenDynamicPersistentTileSchedulerILi128ELi48ELi128ELi128ELb1ELb1ELb0ELb1ELb0ELb1EEEEEEEEEvNT_6ParamsE:
	.zero		1608


//--------------------- .nv.constant0._ZN7cutlass13device_kernelIN5flash19enable_sm80_to_sm89INS1_16FlashAttnFwdSm80INS1_25CollectiveMainloopFwdSm80ILi4ELi1ELb0EN4cute5tupleIJNS5_1CILi128EEENS7_ILi48EEENS7_ILi96EEEEEELi96ENS_10bfloat16_tEfNS_4arch4Sm80ELb0ELb1ELb0ELb1ELb0ELb1ELb1ELb1EEENS1_21CollectiveEpilogueFwdINS6_IJS8_SA_S9_EEENS6_IJNS7_ILi1EEESI_SI_EEESC_SE_Li128ELb1ELb1ELb1ELb0EEENS1_36VarlenDynamicPersistentTileSchedulerILi128ELi48ELi128ELi128ELb1ELb1ELb0ELb1ELb0ELb1EEEEEEEEEvNT_6ParamsE --------------------------
	.section	.nv.constant0._ZN7cutlass13device_kernelIN5flash19enable_sm80_to_sm89INS1_16FlashAttnFwdSm80INS1_25CollectiveMainloopFwdSm80ILi4ELi1ELb0EN4cute5tupleIJNS5_1CILi128EEENS7_ILi48EEENS7_ILi96EEEEEELi96ENS_10bfloat16_tEfNS_4arch4Sm80ELb0ELb1ELb0ELb1ELb0ELb1ELb1ELb1EEENS1_21CollectiveEpilogueFwdINS6_IJS8_SA_S9_EEENS6_IJNS7_ILi1EEESI_SI_EEESC_SE_Li128ELb1ELb1ELb1ELb0EEENS1_36VarlenDynamicPersistentTileSchedulerILi128ELi48ELi128ELi128ELb1ELb1ELb0ELb1ELb0ELb1EEEEEEEEEvNT_6ParamsE,"a",@progbits
	.sectionflags	@""
	.align	4
.nv.constant0._ZN7cutlass13device_kernelIN5flash19enable_sm80_to_sm89INS1_16FlashAttnFwdSm80INS1_25CollectiveMainloopFwdSm80ILi4ELi1ELb0EN4cute5tupleIJNS5_1CILi128EEENS7_ILi48EEENS7_ILi96EEEEEELi96ENS_10bfloat16_tEfNS_4arch4Sm80ELb0ELb1ELb0ELb1ELb0ELb1ELb1ELb1EEENS1_21CollectiveEpilogueFwdINS6_IJS8_SA_S9_EEENS6_IJNS7_ILi1EEESI_SI_EEESC_SE_Li128ELb1ELb1ELb1ELb0EEENS1_36VarlenDynamicPersistentTileSchedulerILi128ELi48ELi128ELi128ELb1ELb1ELb0ELb1ELb0ELb1EEEEEEEEEvNT_6ParamsE:
	.zero		1608


//--------------------- .nv.constant0._ZN7cutlass13device_kernelIN5flash19enable_sm80_to_sm89INS1_16FlashAttnFwdSm80INS1_25CollectiveMainloopFwdSm80ILi4ELi1ELb0EN4cute5tupleIJNS5_1CILi128EEENS7_ILi64EEENS7_ILi96EEEEEELi96ENS_10bfloat16_tEfNS_4arch4Sm80ELb1ELb0ELb0ELb0ELb0ELb0ELb1ELb1EEENS1_21CollectiveEpilogueFwdINS6_IJS8_SA_S9_EEENS6_IJNS7_ILi1EEESI_SI_EEESC_SE_Li128ELb0ELb1ELb1ELb0EEENS1_30DynamicPersistentTileSchedulerILi128ELi128ELb1ELb1ELb0EEEEEEEEEvNT_6ParamsE --------------------------
	.section	.nv.constant0._ZN7cutlass13device_kernelIN5flash19enable_sm80_to_sm89INS1_16FlashAttnFwdSm80INS1_25CollectiveMainloopFwdSm80ILi4ELi1ELb0EN4cute5tupleIJNS5_1CILi128EEENS7_ILi64EEENS7_ILi96EEEEEELi96ENS_10bfloat16_tEfNS_4arch4Sm80ELb1ELb0ELb0ELb0ELb0ELb0ELb1ELb1EEENS1_21CollectiveEpilogueFwdINS6_IJS8_SA_S9_EEENS6_IJNS7_ILi1EEESI_SI_EEESC_SE_Li128ELb0ELb1ELb1ELb0EEENS1_30DynamicPersistentTileSchedulerILi128ELi128ELb1ELb1ELb0EEEEEEEEEvNT_6ParamsE,"a",@progbits
	.sectionflags	@""
	.align	4
.nv.constant0._ZN7cutlass13device_kernelIN5flash19enable_sm80_to_sm89INS1_16FlashAttnFwdSm80INS1_25CollectiveMainloopFwdSm80ILi4ELi1ELb0EN4cute5tupleIJNS5_1CILi128EEENS7_ILi64EEENS7_ILi96EEEEEELi96ENS_10bfloat16_tEfNS_4arch4Sm80ELb1ELb0ELb0ELb0ELb0ELb0ELb1ELb1EEENS1_21CollectiveEpilogueFwdINS6_IJS8_SA_S9_EEENS6_IJNS7_ILi1EEESI_SI_EEESC_SE_Li128ELb0ELb1ELb1ELb0EEENS1_30DynamicPersistentTileSchedulerILi128ELi128ELb1ELb1ELb0EEEEEEEEEvNT_6ParamsE:
	.zero		1592


//--------------------- .nv.constant0._ZN7cutlass13device_kernelIN5flash19enable_sm80_to_sm89INS1_16FlashAttnFwdSm80INS1_25CollectiveMainloopFwdSm80ILi4ELi1ELb0EN4cute5tupleIJNS5_1CILi128EEENS7_ILi48EEENS7_ILi96EEEEEELi96ENS_10bfloat16_tEfNS_4arch4Sm80ELb1ELb0ELb0ELb1ELb0ELb0ELb1ELb1EEENS1_21CollectiveEpilogueFwdINS6_IJS8_SA_S9_EEENS6_IJNS7_ILi1EEESI_SI_EEESC_SE_Li128ELb1ELb1ELb1ELb0EEENS1_36VarlenDynamicPersistentTileSchedulerILi128ELi48ELi128ELi128ELb1ELb1ELb0ELb1ELb1ELb1EEEEEEEEEvNT_6ParamsE --------------------------
	.section	.nv.constant0._ZN7cutlass13device_kernelIN5flash19enable_sm80_to_sm89INS1_16FlashAttnFwdSm80INS1_25CollectiveMainloopFwdSm80ILi4ELi1ELb0EN4cute5tupleIJNS5_1CILi128EEENS7_ILi48EEENS7_ILi96EEEEEELi96ENS_10bfloat16_tEfNS_4arch4Sm80ELb1ELb0ELb0ELb1ELb0ELb0ELb1ELb1EEENS1_21CollectiveEpilogueFwdINS6_IJS8_SA_S9_EEENS6_IJNS7_ILi1EEESI_SI_EEESC_SE_Li128ELb1ELb1ELb1ELb0EEENS1_36VarlenDynamicPersistentTileSchedulerILi128ELi48ELi128ELi128ELb1ELb1ELb0ELb1ELb1ELb1EEEEEEEEEvNT_6ParamsE,"a",@progbits
	.sectionflags	@""
	.align	4
.nv.constant0._ZN7cutlass13device_kernelIN5flash19enable_sm80_to_sm89INS1_16FlashAttnFwdSm80INS1_25CollectiveMainloopFwdSm80ILi4ELi1ELb0EN4cute5tupleIJNS5_1CILi128EEENS7_ILi48EEENS7_ILi96EEEEEELi96ENS_10bfloat16_tEfNS_4arch4Sm80ELb1ELb0ELb0ELb1ELb0ELb0ELb1ELb1EEENS1_21CollectiveEpilogueFwdINS6_IJS8_SA_S9_EEENS6_IJNS7_ILi1EEESI_SI_EEESC_SE_Li128ELb1ELb1ELb1ELb0EEENS1_36VarlenDynamicPersistentTileSchedulerILi128ELi48ELi128ELi128ELb1ELb1ELb0ELb1ELb1ELb1EEEEEEEEEvNT_6ParamsE:
	.zero		1608


//--------------------- .nv.constant0._ZN7cutlass13device_kernelIN5flash19enable_sm80_to_sm89INS1_16FlashAttnFwdSm80INS1_25CollectiveMainloopFwdSm80ILi4ELi1ELb0EN4cute5tupleIJNS5_1CILi128EEENS7_ILi48EEENS7_ILi96EEEEEELi96ENS_10bfloat16_tEfNS_4arch4Sm80ELb1ELb0ELb0ELb1ELb0ELb1ELb1ELb1EEENS1_21CollectiveEpilogueFwdINS6_IJS8_SA_S9_EEENS6_IJNS7_ILi1EEESI_SI_EEESC_SE_Li128ELb1ELb1ELb1ELb0EEENS1_36VarlenDynamicPersistentTileSchedulerILi128ELi48ELi128ELi128ELb1ELb1ELb0ELb1ELb1ELb1EEEEEEEEEvNT_6ParamsE --------------------------
	.section	.nv.constant0._ZN7cutlass13device_kernelIN5flash19enable_sm80_to_sm89INS1_16FlashAttnFwdSm80INS1_25CollectiveMainloopFwdSm80ILi4ELi1ELb0EN4cute5tupleIJNS5_1CILi128EEENS7_ILi48EEENS7_ILi96EEEEEELi96ENS_10bfloat16_tEfNS_4arch4Sm80ELb1ELb0ELb0ELb1ELb0ELb1ELb1ELb1EEENS1_21CollectiveEpilogueFwdINS6_IJS8_SA_S9_EEENS6_IJNS7_ILi1EEESI_SI_EEESC_SE_Li128ELb1ELb1ELb1ELb0EEENS1_36VarlenDynamicPersistentTileSchedulerILi128ELi48ELi128ELi128ELb1ELb1ELb0ELb1ELb1ELb1EEEEEEEEEvNT_6ParamsE,"a",@progbits
	.sectionflags	@""
	.align	4
.nv.constant0._ZN7cutlass13device_kernelIN5flash19enable_sm80_to_sm89INS1_16FlashAttnFwdSm80INS1_25CollectiveMainloopFwdSm80ILi4ELi1ELb0EN4cute5tupleIJNS5_1CILi128EEENS7_ILi48EEENS7_ILi96EEEEEELi96ENS_10bfloat16_tEfNS_4arch4Sm80ELb1ELb0ELb0ELb1ELb0ELb1ELb1ELb1EEENS1_21CollectiveEpilogueFwdINS6_IJS8_SA_S9_EEENS6_IJNS7_ILi1EEESI_SI_EEESC_SE_Li128ELb1ELb1ELb1ELb0EEENS1_36VarlenDynamicPersistentTileSchedulerILi128ELi48ELi128ELi128ELb1ELb1ELb0ELb1ELb1ELb1EEEEEEEEEvNT_6ParamsE:
	.zero		1608


//--------------------- SYMBOLS --------------------------

	.type		.nv.reservedSmem.offset0,@object
	.size		.nv.reservedSmem.offset0,0x4
